//
// Generated by NVIDIA NVVM Compiler
//
// Compiler Build ID: CL-36424714
// Cuda compilation tools, release 13.0, V13.0.88
// Based on NVVM 20.0.0
//

.version 9.0
.target sm_100
.address_size 64

	// .globl	_Z23flash3_wmma_full_kernelPK6__halfS1_S1_PS_iiiiif
.extern .shared .align 16 .b8 smem_bytes[];

.visible .entry _Z23flash3_wmma_full_kernelPK6__halfS1_S1_PS_iiiiif(
	.param .u64 .ptr .align 1 _Z23flash3_wmma_full_kernelPK6__halfS1_S1_PS_iiiiif_param_0,
	.param .u64 .ptr .align 1 _Z23flash3_wmma_full_kernelPK6__halfS1_S1_PS_iiiiif_param_1,
	.param .u64 .ptr .align 1 _Z23flash3_wmma_full_kernelPK6__halfS1_S1_PS_iiiiif_param_2,
	.param .u64 .ptr .align 1 _Z23flash3_wmma_full_kernelPK6__halfS1_S1_PS_iiiiif_param_3,
	.param .u32 _Z23flash3_wmma_full_kernelPK6__halfS1_S1_PS_iiiiif_param_4,
	.param .u32 _Z23flash3_wmma_full_kernelPK6__halfS1_S1_PS_iiiiif_param_5,
	.param .u32 _Z23flash3_wmma_full_kernelPK6__halfS1_S1_PS_iiiiif_param_6,
	.param .u32 _Z23flash3_wmma_full_kernelPK6__halfS1_S1_PS_iiiiif_param_7,
	.param .u32 _Z23flash3_wmma_full_kernelPK6__halfS1_S1_PS_iiiiif_param_8,
	.param .f32 _Z23flash3_wmma_full_kernelPK6__halfS1_S1_PS_iiiiif_param_9
)
.maxntid 128
.minnctapersm 2
{
	.reg .pred 	%p<90>;
	.reg .b16 	%rs<12>;
	.reg .b32 	%r<451>;
	.reg .b32 	%f<304>;
	.reg .b64 	%rd<34>;

	ld.param.u64 	%rd8, [_Z23flash3_wmma_full_kernelPK6__halfS1_S1_PS_iiiiif_param_0];
	ld.param.u64 	%rd9, [_Z23flash3_wmma_full_kernelPK6__halfS1_S1_PS_iiiiif_param_1];
	ld.param.u64 	%rd10, [_Z23flash3_wmma_full_kernelPK6__halfS1_S1_PS_iiiiif_param_2];
	ld.param.u64 	%rd11, [_Z23flash3_wmma_full_kernelPK6__halfS1_S1_PS_iiiiif_param_3];
	ld.param.u32 	%r97, [_Z23flash3_wmma_full_kernelPK6__halfS1_S1_PS_iiiiif_param_4];
	ld.param.u32 	%r93, [_Z23flash3_wmma_full_kernelPK6__halfS1_S1_PS_iiiiif_param_5];
	ld.param.u32 	%r94, [_Z23flash3_wmma_full_kernelPK6__halfS1_S1_PS_iiiiif_param_6];
	ld.param.u32 	%r95, [_Z23flash3_wmma_full_kernelPK6__halfS1_S1_PS_iiiiif_param_7];
	ld.param.u32 	%r96, [_Z23flash3_wmma_full_kernelPK6__halfS1_S1_PS_iiiiif_param_8];
	ld.param.f32 	%f125, [_Z23flash3_wmma_full_kernelPK6__halfS1_S1_PS_iiiiif_param_9];
	cvta.to.global.u64 	%rd1, %rd11;
	mov.u32 	%r1, %tid.x;
	shr.u32 	%r446, %r1, 5;
	and.b32  	%r3, %r1, 31;
	mov.u32 	%r98, %ctaid.x;
	shl.b32 	%r4, %r98, 6;
	mov.u32 	%r5, %ctaid.y;
	mov.u32 	%r6, %ctaid.z;
	setp.ge.s32 	%p2, %r5, %r93;
	setp.ge.s32 	%p3, %r6, %r97;
	or.pred  	%p4, %p3, %p2;
	@%p4 bra 	$L__BB0_51;
	sub.s32 	%r99, %r94, %r4;
	min.s32 	%r7, %r99, 64;
	setp.lt.s32 	%p5, %r99, 1;
	@%p5 bra 	$L__BB0_51;
	mul.wide.u32 	%rd12, %r93, %r6;
	cvt.u64.u32 	%rd13, %r5;
	add.s64 	%rd14, %rd12, %rd13;
	cvt.s64.s32 	%rd15, %r94;
	mul.lo.s64 	%rd16, %rd14, %rd15;
	cvt.s64.s32 	%rd17, %r95;
	mul.lo.s64 	%rd2, %rd16, %rd17;
	add.s32 	%r8, %r95, 8;
	shl.b32 	%r9, %r8, 7;
	shl.b32 	%r100, %r8, 8;
	add.s32 	%r10, %r9, %r100;
	mul.lo.s32 	%r11, %r7, %r95;
	setp.ge.s32 	%p6, %r1, %r11;
	@%p6 bra 	$L__BB0_5;
	mov.u32 	%r12, %ntid.x;
	cvta.to.global.u64 	%rd3, %rd8;
	mov.u32 	%r432, %r1;
$L__BB0_4:
	div.s32 	%r101, %r432, %r95;
	mul.lo.s32 	%r102, %r101, %r95;
	sub.s32 	%r103, %r432, %r102;
	mad.lo.s32 	%r104, %r101, %r8, %r103;
	shl.b32 	%r105, %r104, 1;
	mov.u32 	%r106, smem_bytes;
	add.s32 	%r107, %r106, %r105;
	add.s32 	%r108, %r4, %r101;
	mad.lo.s32 	%r109, %r108, %r95, %r103;
	cvt.s64.s32 	%rd18, %r109;
	add.s64 	%rd19, %rd2, %rd18;
	shl.b64 	%rd20, %rd19, 1;
	add.s64 	%rd21, %rd3, %rd20;
	ld.global.nc.u16 	%rs1, [%rd21];
	st.shared.u16 	[%r107], %rs1;
	add.s32 	%r432, %r432, %r12;
	setp.lt.s32 	%p7, %r432, %r11;
	@%p7 bra 	$L__BB0_4;
$L__BB0_5:
	mov.u32 	%r110, smem_bytes;
	add.s32 	%r13, %r110, %r10;
	setp.ge.s32 	%p8, %r1, %r7;
	@%p8 bra 	$L__BB0_10;
	mov.u32 	%r14, %ntid.x;
	add.s32 	%r111, %r1, %r14;
	max.u32 	%r112, %r7, %r111;
	setp.lt.u32 	%p9, %r111, %r7;
	selp.u32 	%r113, 1, 0, %p9;
	add.s32 	%r114, %r111, %r113;
	sub.s32 	%r115, %r112, %r114;
	div.u32 	%r116, %r115, %r14;
	add.s32 	%r15, %r116, %r113;
	and.b32  	%r117, %r15, 3;
	setp.eq.s32 	%p10, %r117, 3;
	mov.u32 	%r431, %r1;
	@%p10 bra 	$L__BB0_9;
	add.s32 	%r119, %r15, 1;
	and.b32  	%r16, %r119, 3;
	mov.b32 	%r430, 0;
	mov.u32 	%r431, %r1;
$L__BB0_8:
	.pragma "nounroll";
	shl.b32 	%r120, %r431, 2;
	add.s32 	%r121, %r13, %r120;
	mov.b32 	%r122, -8388608;
	st.shared.u32 	[%r121+18432], %r122;
	mov.b32 	%r123, 0;
	st.shared.u32 	[%r121+18688], %r123;
	add.s32 	%r431, %r431, %r14;
	add.s32 	%r430, %r430, 1;
	setp.ne.s32 	%p11, %r430, %r16;
	@%p11 bra 	$L__BB0_8;
$L__BB0_9:
	setp.lt.u32 	%p12, %r15, 3;
	@%p12 bra 	$L__BB0_10;
	bra.uni 	$L__BB0_75;
$L__BB0_10:
	setp.ge.s32 	%p14, %r1, %r11;
	@%p14 bra 	$L__BB0_13;
	mov.u32 	%r24, %ntid.x;
	mov.u32 	%r434, %r1;
$L__BB0_12:
	div.s32 	%r132, %r434, %r95;
	mul.lo.s32 	%r133, %r132, %r95;
	sub.s32 	%r134, %r434, %r133;
	mad.lo.s32 	%r135, %r132, %r8, %r134;
	shl.b32 	%r136, %r135, 2;
	add.s32 	%r137, %r13, %r136;
	mov.b32 	%r138, 0;
	st.shared.u32 	[%r137+18944], %r138;
	add.s32 	%r434, %r434, %r24;
	setp.lt.s32 	%p15, %r434, %r11;
	@%p15 bra 	$L__BB0_12;
$L__BB0_13:
	bar.sync 	0;
	setp.lt.s32 	%p16, %r94, 1;
	@%p16 bra 	$L__BB0_40;
	add.s32 	%r29, %r110, %r9;
	mov.u32 	%r30, %ntid.x;
	shl.b32 	%r31, %r446, 4;
	setp.lt.s32 	%p17, %r31, %r7;
	add.s32 	%r141, %r31, 16;
	min.s32 	%r142, %r141, %r7;
	sub.s32 	%r32, %r142, %r31;
	setp.gt.s32 	%p18, %r95, 0;
	mul.lo.s32 	%r33, %r8, %r31;
	mul.lo.s32 	%r34, %r446, 1152;
	add.s32 	%r143, %r95, -1;
	shr.u32 	%r144, %r143, 4;
	add.s32 	%r145, %r144, 1;
	and.b32  	%r35, %r145, 3;
	and.b32  	%r36, %r145, 536870908;
	and.pred  	%p1, %p18, %p17;
	cvta.to.global.u64 	%rd4, %rd9;
	cvta.to.global.u64 	%rd5, %rd10;
	mov.b32 	%r435, 0;
	not.pred 	%p61, %p1;
$L__BB0_15:
	sub.s32 	%r45, %r94, %r435;
	min.s32 	%r46, %r45, 64;
	mul.lo.s32 	%r47, %r46, %r95;
	setp.ge.s32 	%p19, %r1, %r47;
	@%p19 bra 	$L__BB0_18;
	mov.u32 	%r436, %r1;
$L__BB0_17:
	div.s32 	%r146, %r436, %r95;
	mul.lo.s32 	%r147, %r146, %r95;
	sub.s32 	%r148, %r436, %r147;
	mad.lo.s32 	%r149, %r146, %r8, %r148;
	shl.b32 	%r150, %r149, 1;
	add.s32 	%r151, %r29, %r150;
	add.s32 	%r152, %r146, %r435;
	mad.lo.s32 	%r153, %r152, %r95, %r148;
	cvt.s64.s32 	%rd22, %r153;
	add.s64 	%rd23, %rd2, %rd22;
	shl.b64 	%rd24, %rd23, 1;
	add.s64 	%rd25, %rd4, %rd24;
	ld.global.nc.u16 	%rs2, [%rd25];
	st.shared.u16 	[%r151], %rs2;
	add.s32 	%r154, %r151, %r9;
	add.s64 	%rd26, %rd5, %rd24;
	ld.global.nc.u16 	%rs3, [%rd26];
	st.shared.u16 	[%r154], %rs3;
	add.s32 	%r436, %r436, %r30;
	setp.lt.s32 	%p20, %r436, %r47;
	@%p20 bra 	$L__BB0_17;
$L__BB0_18:
	setp.ge.s32 	%p21, %r31, %r7;
	bar.sync 	0;
	setp.lt.s32 	%p22, %r45, 1;
	or.pred  	%p23, %p21, %p22;
	@%p23 bra 	$L__BB0_24;
	setp.gt.s32 	%p24, %r95, 0;
	@%p24 bra 	$L__BB0_52;
	mov.b32 	%r441, 0;
$L__BB0_21:
	setp.ne.s32 	%p25, %r32, 16;
	add.s32 	%r61, %r441, 16;
	min.s32 	%r156, %r61, %r46;
	sub.s32 	%r157, %r156, %r441;
	setp.ne.s32 	%p26, %r157, 16;
	or.pred  	%p27, %p26, %p25;
	@%p27 bra 	$L__BB0_23;
	add.s32 	%r158, %r441, %r34;
	shl.b32 	%r159, %r158, 2;
	add.s32 	%r160, %r13, %r159;
	mov.f32 	%f126, 0f00000000;
	mov.b32 	%r161, 72;
	wmma.store.d.sync.aligned.row.m16n16k16.shared.f32 	[%r160], {%f126, %f126, %f126, %f126, %f126, %f126, %f126, %f126}, %r161;
$L__BB0_23:
	setp.lt.s32 	%p28, %r61, %r46;
	mov.u32 	%r441, %r61;
	@%p28 bra 	$L__BB0_21;
$L__BB0_24:
	setp.ge.s32 	%p38, %r446, %r7;
	bar.sync 	0;
	@%p38 bra 	$L__BB0_38;
	mov.u32 	%r442, %r446;
$L__BB0_26:
	setp.le.s32 	%p39, %r45, %r3;
	add.s32 	%r63, %r442, %r4;
	shl.b32 	%r305, %r442, 2;
	add.s32 	%r64, %r13, %r305;
	ld.shared.f32 	%f65, [%r64+18432];
	ld.shared.f32 	%f66, [%r64+18688];
	mov.f32 	%f277, 0fFF800000;
	@%p39 bra 	$L__BB0_29;
	mul.lo.s32 	%r65, %r442, 72;
	mov.f32 	%f277, 0fFF800000;
	mov.u32 	%r443, %r3;
$L__BB0_28:
	setp.ne.s32 	%p40, %r96, 0;
	add.s32 	%r306, %r443, %r435;
	add.s32 	%r307, %r443, %r65;
	shl.b32 	%r308, %r307, 2;
	add.s32 	%r309, %r13, %r308;
	ld.shared.f32 	%f156, [%r309];
	mul.f32 	%f157, %f125, %f156;
	setp.gt.s32 	%p41, %r306, %r63;
	selp.f32 	%f158, 0fFF800000, %f157, %p41;
	selp.f32 	%f159, %f158, %f157, %p40;
	max.f32 	%f277, %f277, %f159;
	add.s32 	%r443, %r443, 32;
	setp.lt.s32 	%p42, %r443, %r46;
	@%p42 bra 	$L__BB0_28;
$L__BB0_29:
	setp.le.s32 	%p43, %r45, %r3;
	mov.b32 	%r310, %f277;
	shfl.sync.bfly.b32	%r311|%p44, %r310, 16, 31, -1;
	mov.b32 	%f161, %r311;
	max.f32 	%f162, %f277, %f161;
	mov.b32 	%r312, %f162;
	shfl.sync.bfly.b32	%r313|%p45, %r312, 8, 31, -1;
	mov.b32 	%f163, %r313;
	max.f32 	%f164, %f162, %f163;
	mov.b32 	%r314, %f164;
	shfl.sync.bfly.b32	%r315|%p46, %r314, 4, 31, -1;
	mov.b32 	%f165, %r315;
	max.f32 	%f166, %f164, %f165;
	mov.b32 	%r316, %f166;
	shfl.sync.bfly.b32	%r317|%p47, %r316, 2, 31, -1;
	mov.b32 	%f167, %r317;
	max.f32 	%f168, %f166, %f167;
	mov.b32 	%r318, %f168;
	shfl.sync.bfly.b32	%r319|%p48, %r318, 1, 31, -1;
	mov.b32 	%f169, %r319;
	max.f32 	%f170, %f168, %f169;
	max.f32 	%f70, %f65, %f170;
	sub.f32 	%f171, %f65, %f70;
	fma.rn.f32 	%f172, %f171, 0f3BBB989D, 0f3F000000;
	cvt.sat.f32.f32 	%f173, %f172;
	mov.f32 	%f174, 0f4B400001;
	mov.f32 	%f175, 0f437C0000;
	fma.rm.f32 	%f176, %f173, %f175, %f174;
	add.f32 	%f177, %f176, 0fCB40007F;
	neg.f32 	%f178, %f177;
	fma.rn.f32 	%f179, %f171, 0f3FB8AA3B, %f178;
	fma.rn.f32 	%f180, %f171, 0f32A57060, %f179;
	mov.b32 	%r320, %f176;
	shl.b32 	%r321, %r320, 23;
	mov.b32 	%f181, %r321;
	ex2.approx.ftz.f32 	%f182, %f180;
	mul.f32 	%f71, %f182, %f181;
	mov.f32 	%f279, 0f00000000;
	@%p43 bra 	$L__BB0_32;
	mul.lo.s32 	%r68, %r442, 72;
	mov.f32 	%f279, 0f00000000;
	mov.u32 	%r444, %r3;
$L__BB0_31:
	setp.ne.s32 	%p49, %r96, 0;
	add.s32 	%r322, %r444, %r435;
	add.s32 	%r323, %r444, %r68;
	shl.b32 	%r324, %r323, 2;
	add.s32 	%r325, %r13, %r324;
	ld.shared.f32 	%f185, [%r325];
	mul.f32 	%f186, %f125, %f185;
	setp.gt.s32 	%p50, %r322, %r63;
	selp.f32 	%f187, 0fFF800000, %f186, %p50;
	selp.f32 	%f188, %f187, %f186, %p49;
	sub.f32 	%f189, %f188, %f70;
	fma.rn.f32 	%f190, %f189, 0f3BBB989D, 0f3F000000;
	cvt.sat.f32.f32 	%f191, %f190;
	mov.f32 	%f192, 0f4B400001;
	mov.f32 	%f193, 0f437C0000;
	fma.rm.f32 	%f194, %f191, %f193, %f192;
	add.f32 	%f195, %f194, 0fCB40007F;
	neg.f32 	%f196, %f195;
	fma.rn.f32 	%f197, %f189, 0f3FB8AA3B, %f196;
	fma.rn.f32 	%f198, %f189, 0f32A57060, %f197;
	mov.b32 	%r326, %f194;
	shl.b32 	%r327, %r326, 23;
	mov.b32 	%f199, %r327;
	ex2.approx.ftz.f32 	%f200, %f198;
	mul.f32 	%f184, %f200, %f199;
	add.f32 	%f279, %f279, %f184;
	// begin inline asm
	{  cvt.rn.f16.f32 %rs4, %f184;}

	// end inline asm
	shl.b32 	%r328, %r323, 1;
	sub.s32 	%r329, %r325, %r328;
	st.shared.u16 	[%r329], %rs4;
	add.s32 	%r444, %r444, 32;
	setp.lt.s32 	%p51, %r444, %r46;
	@%p51 bra 	$L__BB0_31;
$L__BB0_32:
	setp.ge.s32 	%p52, %r3, %r95;
	mov.b32 	%r330, %f279;
	shfl.sync.bfly.b32	%r331|%p53, %r330, 16, 31, -1;
	mov.b32 	%f201, %r331;
	add.f32 	%f202, %f279, %f201;
	mov.b32 	%r332, %f202;
	shfl.sync.bfly.b32	%r333|%p54, %r332, 8, 31, -1;
	mov.b32 	%f203, %r333;
	add.f32 	%f204, %f202, %f203;
	mov.b32 	%r334, %f204;
	shfl.sync.bfly.b32	%r335|%p55, %r334, 4, 31, -1;
	mov.b32 	%f205, %r335;
	add.f32 	%f206, %f204, %f205;
	mov.b32 	%r336, %f206;
	shfl.sync.bfly.b32	%r337|%p56, %r336, 2, 31, -1;
	mov.b32 	%f207, %r337;
	add.f32 	%f208, %f206, %f207;
	mov.b32 	%r338, %f208;
	shfl.sync.bfly.b32	%r339|%p57, %r338, 1, 31, -1;
	mov.b32 	%f209, %r339;
	add.f32 	%f210, %f208, %f209;
	fma.rn.f32 	%f75, %f66, %f71, %f210;
	@%p52 bra 	$L__BB0_35;
	mul.lo.s32 	%r71, %r442, %r8;
	mov.u32 	%r445, %r3;
$L__BB0_34:
	add.s32 	%r340, %r445, %r71;
	shl.b32 	%r341, %r340, 2;
	add.s32 	%r342, %r13, %r341;
	ld.shared.f32 	%f211, [%r342+18944];
	mul.f32 	%f212, %f71, %f211;
	st.shared.f32 	[%r342+18944], %f212;
	add.s32 	%r445, %r445, 32;
	setp.lt.s32 	%p58, %r445, %r95;
	@%p58 bra 	$L__BB0_34;
$L__BB0_35:
	setp.ne.s32 	%p59, %r3, 0;
	@%p59 bra 	$L__BB0_37;
	st.shared.f32 	[%r64+18432], %f70;
	st.shared.f32 	[%r64+18688], %f75;
$L__BB0_37:
	add.s32 	%r442, %r442, 4;
	setp.lt.s32 	%p60, %r442, %r7;
	@%p60 bra 	$L__BB0_26;
$L__BB0_38:
	bar.sync 	0;
	@%p61 bra 	$L__BB0_39;
	bra.uni 	$L__BB0_63;
$L__BB0_39:
	bar.sync 	0;
	add.s32 	%r435, %r435, 64;
	setp.lt.s32 	%p62, %r435, %r94;
	@%p62 bra 	$L__BB0_15;
$L__BB0_40:
	setp.ge.s32 	%p63, %r446, %r7;
	@%p63 bra 	$L__BB0_51;
	not.b32 	%r343, %r3;
	add.s32 	%r37, %r95, %r343;
	and.b32  	%r38, %r37, 96;
	or.b32  	%r39, %r3, 32;
	or.b32  	%r40, %r3, 64;
	or.b32  	%r41, %r3, 96;
	add.s32 	%r345, %r10, %r110;
	add.s32 	%r42, %r345, 19328;
	shl.b32 	%r43, %r8, 2;
	add.s64 	%rd6, %rd1, 128;
$L__BB0_42:
	setp.ge.s32 	%p64, %r3, %r95;
	shl.b32 	%r346, %r446, 2;
	add.s32 	%r347, %r13, %r346;
	ld.shared.f32 	%f124, [%r347+18688];
	@%p64 bra 	$L__BB0_50;
	setp.eq.s32 	%p65, %r38, 96;
	add.s32 	%r348, %r4, %r446;
	mul.lo.s32 	%r81, %r348, %r95;
	mov.u32 	%r447, %r3;
	@%p65 bra 	$L__BB0_47;
	setp.gt.f32 	%p66, %f124, 0f00000000;
	setp.eq.s32 	%p67, %r38, 0;
	mad.lo.s32 	%r349, %r446, %r8, %r3;
	shl.b32 	%r350, %r349, 2;
	add.s32 	%r82, %r13, %r350;
	ld.shared.f32 	%f214, [%r82+18944];
	div.rn.f32 	%f215, %f214, %f124;
	selp.f32 	%f213, %f215, 0f00000000, %p66;
	// begin inline asm
	{  cvt.rn.f16.f32 %rs5, %f213;}

	// end inline asm
	add.s32 	%r351, %r3, %r81;
	cvt.s64.s32 	%rd27, %r351;
	add.s64 	%rd28, %rd2, %rd27;
	shl.b64 	%rd29, %rd28, 1;
	add.s64 	%rd7, %rd1, %rd29;
	st.global.u16 	[%rd7], %rs5;
	mov.u32 	%r447, %r39;
	@%p67 bra 	$L__BB0_47;
	setp.gt.f32 	%p68, %f124, 0f00000000;
	setp.eq.s32 	%p69, %r38, 32;
	ld.shared.f32 	%f217, [%r82+19072];
	div.rn.f32 	%f218, %f217, %f124;
	selp.f32 	%f216, %f218, 0f00000000, %p68;
	// begin inline asm
	{  cvt.rn.f16.f32 %rs6, %f216;}

	// end inline asm
	st.global.u16 	[%rd7+64], %rs6;
	mov.u32 	%r447, %r40;
	@%p69 bra 	$L__BB0_47;
	setp.gt.f32 	%p70, %f124, 0f00000000;
	ld.shared.f32 	%f220, [%r82+19200];
	div.rn.f32 	%f221, %f220, %f124;
	selp.f32 	%f219, %f221, 0f00000000, %p70;
	// begin inline asm
	{  cvt.rn.f16.f32 %rs7, %f219;}

	// end inline asm
	st.global.u16 	[%rd7+128], %rs7;
	mov.u32 	%r447, %r41;
$L__BB0_47:
	setp.lt.u32 	%p71, %r37, 96;
	@%p71 bra 	$L__BB0_50;
	shl.b32 	%r352, %r447, 2;
	mad.lo.s32 	%r353, %r43, %r446, %r352;
	add.s32 	%r449, %r42, %r353;
	add.s32 	%r448, %r447, %r81;
$L__BB0_49:
	setp.gt.f32 	%p72, %f124, 0f00000000;
	cvt.s64.s32 	%rd30, %r448;
	add.s64 	%rd31, %rd2, %rd30;
	shl.b64 	%rd32, %rd31, 1;
	add.s64 	%rd33, %rd6, %rd32;
	ld.shared.f32 	%f226, [%r449+-384];
	div.rn.f32 	%f227, %f226, %f124;
	selp.f32 	%f222, %f227, 0f00000000, %p72;
	// begin inline asm
	{  cvt.rn.f16.f32 %rs8, %f222;}

	// end inline asm
	st.global.u16 	[%rd33+-128], %rs8;
	ld.shared.f32 	%f228, [%r449+-256];
	div.rn.f32 	%f229, %f228, %f124;
	selp.f32 	%f223, %f229, 0f00000000, %p72;
	// begin inline asm
	{  cvt.rn.f16.f32 %rs9, %f223;}

	// end inline asm
	st.global.u16 	[%rd33+-64], %rs9;
	ld.shared.f32 	%f230, [%r449+-128];
	div.rn.f32 	%f231, %f230, %f124;
	selp.f32 	%f224, %f231, 0f00000000, %p72;
	// begin inline asm
	{  cvt.rn.f16.f32 %rs10, %f224;}

	// end inline asm
	st.global.u16 	[%rd33], %rs10;
	ld.shared.f32 	%f232, [%r449];
	div.rn.f32 	%f233, %f232, %f124;
	selp.f32 	%f225, %f233, 0f00000000, %p72;
	// begin inline asm
	{  cvt.rn.f16.f32 %rs11, %f225;}

	// end inline asm
	st.global.u16 	[%rd33+64], %rs11;
	add.s32 	%r447, %r447, 128;
	add.s32 	%r449, %r449, 512;
	add.s32 	%r448, %r448, 128;
	setp.lt.s32 	%p73, %r447, %r95;
	@%p73 bra 	$L__BB0_49;
$L__BB0_50:
	add.s32 	%r446, %r446, 4;
	setp.lt.s32 	%p74, %r446, %r7;
	@%p74 bra 	$L__BB0_42;
$L__BB0_51:
	ret;
$L__BB0_52:
	mov.b32 	%r50, 0;
$L__BB0_53:
	setp.eq.s32 	%p29, %r32, 16;
	add.s32 	%r51, %r50, 16;
	min.s32 	%r163, %r51, %r46;
	sub.s32 	%r164, %r163, %r50;
	setp.eq.s32 	%p30, %r164, 16;
	and.pred  	%p31, %p30, %p29;
	@%p31 bra 	$L__BB0_60;
$L__BB0_54:
	setp.lt.s32 	%p37, %r51, %r46;
	mov.u32 	%r50, %r51;
	@%p37 bra 	$L__BB0_53;
	bra.uni 	$L__BB0_24;
$L__BB0_55:
	setp.eq.s32 	%p34, %r35, 0;
	@%p34 bra 	$L__BB0_59;
	setp.eq.s32 	%p35, %r35, 1;
	add.s32 	%r244, %r440, %r33;
	shl.b32 	%r245, %r244, 1;
	add.s32 	%r57, %r110, %r245;
	wmma.load.a.sync.aligned.row.m16n16k16.shared.f16 	{%r247, %r248, %r249, %r250, %r251, %r252, %r253, %r254}, [%r57], %r8;
	add.s32 	%r255, %r440, %r59;
	shl.b32 	%r256, %r255, 1;
	add.s32 	%r58, %r29, %r256;
	wmma.load.b.sync.aligned.col.m16n16k16.shared.f16 	{%r257, %r258, %r259, %r260, %r261, %r262, %r263, %r264}, [%r58], %r8;
	wmma.mma.sync.aligned.row.col.m16n16k16.f32.f32 {%f268, %f269, %f270, %f271, %f272, %f273, %f274, %f275}, {%r247, %r248, %r249, %r250, %r251, %r252, %r253, %r254}, {%r257, %r258, %r259, %r260, %r261, %r262, %r263, %r264}, {%f268, %f269, %f270, %f271, %f272, %f273, %f274, %f275};
	@%p35 bra 	$L__BB0_59;
	setp.eq.s32 	%p36, %r35, 2;
	add.s32 	%r265, %r57, 32;
	wmma.load.a.sync.aligned.row.m16n16k16.shared.f16 	{%r266, %r267, %r268, %r269, %r270, %r271, %r272, %r273}, [%r265], %r8;
	add.s32 	%r274, %r58, 32;
	wmma.load.b.sync.aligned.col.m16n16k16.shared.f16 	{%r275, %r276, %r277, %r278, %r279, %r280, %r281, %r282}, [%r274], %r8;
	wmma.mma.sync.aligned.row.col.m16n16k16.f32.f32 {%f268, %f269, %f270, %f271, %f272, %f273, %f274, %f275}, {%r266, %r267, %r268, %r269, %r270, %r271, %r272, %r273}, {%r275, %r276, %r277, %r278, %r279, %r280, %r281, %r282}, {%f268, %f269, %f270, %f271, %f272, %f273, %f274, %f275};
	@%p36 bra 	$L__BB0_59;
	add.s32 	%r283, %r57, 64;
	wmma.load.a.sync.aligned.row.m16n16k16.shared.f16 	{%r284, %r285, %r286, %r287, %r288, %r289, %r290, %r291}, [%r283], %r8;
	add.s32 	%r292, %r58, 64;
	wmma.load.b.sync.aligned.col.m16n16k16.shared.f16 	{%r293, %r294, %r295, %r296, %r297, %r298, %r299, %r300}, [%r292], %r8;
	wmma.mma.sync.aligned.row.col.m16n16k16.f32.f32 {%f268, %f269, %f270, %f271, %f272, %f273, %f274, %f275}, {%r284, %r285, %r286, %r287, %r288, %r289, %r290, %r291}, {%r293, %r294, %r295, %r296, %r297, %r298, %r299, %r300}, {%f268, %f269, %f270, %f271, %f272, %f273, %f274, %f275};
$L__BB0_59:
	add.s32 	%r301, %r50, %r34;
	shl.b32 	%r302, %r301, 2;
	add.s32 	%r303, %r13, %r302;
	mov.b32 	%r304, 72;
	wmma.store.d.sync.aligned.row.m16n16k16.shared.f32 	[%r303], {%f268, %f269, %f270, %f271, %f272, %f273, %f274, %f275}, %r304;
	bra.uni 	$L__BB0_54;
$L__BB0_60:
	setp.lt.u32 	%p32, %r95, 49;
	mul.lo.s32 	%r59, %r50, %r8;
	mov.b32 	%r440, 0;
	mov.f32 	%f275, 0f00000000;
	mov.f32 	%f274, %f275;
	mov.f32 	%f273, %f275;
	mov.f32 	%f272, %f275;
	mov.f32 	%f271, %f275;
	mov.f32 	%f270, %f275;
	mov.f32 	%f269, %f275;
	mov.f32 	%f268, %f275;
	@%p32 bra 	$L__BB0_55;
	mov.b32 	%r440, 0;
	mov.f32 	%f275, 0f00000000;
	mov.u32 	%r439, %r440;
$L__BB0_62:
	.pragma "nounroll";
	add.s32 	%r167, %r440, %r33;
	shl.b32 	%r168, %r167, 1;
	add.s32 	%r170, %r110, %r168;
	wmma.load.a.sync.aligned.row.m16n16k16.shared.f16 	{%r171, %r172, %r173, %r174, %r175, %r176, %r177, %r178}, [%r170], %r8;
	add.s32 	%r179, %r440, %r59;
	shl.b32 	%r180, %r179, 1;
	add.s32 	%r181, %r29, %r180;
	wmma.load.b.sync.aligned.col.m16n16k16.shared.f16 	{%r182, %r183, %r184, %r185, %r186, %r187, %r188, %r189}, [%r181], %r8;
	wmma.mma.sync.aligned.row.col.m16n16k16.f32.f32 {%f130, %f131, %f132, %f133, %f134, %f135, %f136, %f137}, {%r171, %r172, %r173, %r174, %r175, %r176, %r177, %r178}, {%r182, %r183, %r184, %r185, %r186, %r187, %r188, %r189}, {%f268, %f269, %f270, %f271, %f272, %f273, %f274, %f275};
	add.s32 	%r190, %r170, 32;
	wmma.load.a.sync.aligned.row.m16n16k16.shared.f16 	{%r191, %r192, %r193, %r194, %r195, %r196, %r197, %r198}, [%r190], %r8;
	add.s32 	%r199, %r181, 32;
	wmma.load.b.sync.aligned.col.m16n16k16.shared.f16 	{%r200, %r201, %r202, %r203, %r204, %r205, %r206, %r207}, [%r199], %r8;
	wmma.mma.sync.aligned.row.col.m16n16k16.f32.f32 {%f138, %f139, %f140, %f141, %f142, %f143, %f144, %f145}, {%r191, %r192, %r193, %r194, %r195, %r196, %r197, %r198}, {%r200, %r201, %r202, %r203, %r204, %r205, %r206, %r207}, {%f130, %f131, %f132, %f133, %f134, %f135, %f136, %f137};
	add.s32 	%r208, %r170, 64;
	wmma.load.a.sync.aligned.row.m16n16k16.shared.f16 	{%r209, %r210, %r211, %r212, %r213, %r214, %r215, %r216}, [%r208], %r8;
	add.s32 	%r217, %r181, 64;
	wmma.load.b.sync.aligned.col.m16n16k16.shared.f16 	{%r218, %r219, %r220, %r221, %r222, %r223, %r224, %r225}, [%r217], %r8;
	wmma.mma.sync.aligned.row.col.m16n16k16.f32.f32 {%f146, %f147, %f148, %f149, %f150, %f151, %f152, %f153}, {%r209, %r210, %r211, %r212, %r213, %r214, %r215, %r216}, {%r218, %r219, %r220, %r221, %r222, %r223, %r224, %r225}, {%f138, %f139, %f140, %f141, %f142, %f143, %f144, %f145};
	add.s32 	%r226, %r170, 96;
	wmma.load.a.sync.aligned.row.m16n16k16.shared.f16 	{%r227, %r228, %r229, %r230, %r231, %r232, %r233, %r234}, [%r226], %r8;
	add.s32 	%r235, %r181, 96;
	wmma.load.b.sync.aligned.col.m16n16k16.shared.f16 	{%r236, %r237, %r238, %r239, %r240, %r241, %r242, %r243}, [%r235], %r8;
	wmma.mma.sync.aligned.row.col.m16n16k16.f32.f32 {%f268, %f269, %f270, %f271, %f272, %f273, %f274, %f275}, {%r227, %r228, %r229, %r230, %r231, %r232, %r233, %r234}, {%r236, %r237, %r238, %r239, %r240, %r241, %r242, %r243}, {%f146, %f147, %f148, %f149, %f150, %f151, %f152, %f153};
	add.s32 	%r440, %r440, 64;
	add.s32 	%r439, %r439, 4;
	setp.eq.s32 	%p33, %r439, %r36;
	@%p33 bra 	$L__BB0_55;
	bra.uni 	$L__BB0_62;
$L__BB0_63:
	setp.lt.s32 	%p75, %r45, 1;
	@%p75 bra 	$L__BB0_74;
	add.s32 	%r75, %r29, %r9;
	setp.ne.s32 	%p76, %r32, 16;
	setp.lt.u32 	%p77, %r45, 16;
	shl.b32 	%r354, %r34, 1;
	add.s32 	%r76, %r13, %r354;
	mov.f32 	%f288, 0f00000000;
	or.pred  	%p78, %p77, %p76;
	mov.f32 	%f289, %f288;
	mov.f32 	%f290, %f288;
	mov.f32 	%f291, %f288;
	mov.f32 	%f292, %f288;
	mov.f32 	%f293, %f288;
	mov.f32 	%f294, %f288;
	mov.f32 	%f295, %f288;
	@%p78 bra 	$L__BB0_66;
	mov.b32 	%r355, 72;
	wmma.load.a.sync.aligned.row.m16n16k16.shared.f16 	{%r356, %r357, %r358, %r359, %r360, %r361, %r362, %r363}, [%r76], %r355;
	wmma.load.b.sync.aligned.row.m16n16k16.shared.f16 	{%r364, %r365, %r366, %r367, %r368, %r369, %r370, %r371}, [%r75], %r8;
	mov.f32 	%f235, 0f00000000;
	wmma.mma.sync.aligned.row.row.m16n16k16.f32.f32 {%f295, %f294, %f293, %f292, %f291, %f290, %f289, %f288}, {%r356, %r357, %r358, %r359, %r360, %r361, %r362, %r363}, {%r364, %r365, %r366, %r367, %r368, %r369, %r370, %r371}, {%f235, %f235, %f235, %f235, %f235, %f235, %f235, %f235};
$L__BB0_66:
	setp.lt.u32 	%p79, %r45, 17;
	@%p79 bra 	$L__BB0_74;
	setp.ne.s32 	%p80, %r32, 16;
	setp.lt.u32 	%p81, %r45, 32;
	shl.b32 	%r77, %r8, 5;
	add.s32 	%r78, %r75, %r77;
	or.pred  	%p82, %p81, %p80;
	@%p82 bra 	$L__BB0_69;
	add.s32 	%r372, %r76, 32;
	mov.b32 	%r373, 72;
	wmma.load.a.sync.aligned.row.m16n16k16.shared.f16 	{%r374, %r375, %r376, %r377, %r378, %r379, %r380, %r381}, [%r372], %r373;
	wmma.load.b.sync.aligned.row.m16n16k16.shared.f16 	{%r382, %r383, %r384, %r385, %r386, %r387, %r388, %r389}, [%r78], %r8;
	wmma.mma.sync.aligned.row.row.m16n16k16.f32.f32 {%f295, %f294, %f293, %f292, %f291, %f290, %f289, %f288}, {%r374, %r375, %r376, %r377, %r378, %r379, %r380, %r381}, {%r382, %r383, %r384, %r385, %r386, %r387, %r388, %r389}, {%f295, %f294, %f293, %f292, %f291, %f290, %f289, %f288};
$L__BB0_69:
	setp.lt.u32 	%p83, %r45, 33;
	@%p83 bra 	$L__BB0_74;
	setp.ne.s32 	%p84, %r32, 16;
	setp.lt.u32 	%p85, %r45, 48;
	or.pred  	%p86, %p85, %p84;
	@%p86 bra 	$L__BB0_72;
	add.s32 	%r390, %r76, 64;
	mov.b32 	%r391, 72;
	wmma.load.a.sync.aligned.row.m16n16k16.shared.f16 	{%r392, %r393, %r394, %r395, %r396, %r397, %r398, %r399}, [%r390], %r391;
	add.s32 	%r400, %r78, %r77;
	wmma.load.b.sync.aligned.row.m16n16k16.shared.f16 	{%r401, %r402, %r403, %r404, %r405, %r406, %r407, %r408}, [%r400], %r8;
	wmma.mma.sync.aligned.row.row.m16n16k16.f32.f32 {%f295, %f294, %f293, %f292, %f291, %f290, %f289, %f288}, {%r392, %r393, %r394, %r395, %r396, %r397, %r398, %r399}, {%r401, %r402, %r403, %r404, %r405, %r406, %r407, %r408}, {%f295, %f294, %f293, %f292, %f291, %f290, %f289, %f288};
$L__BB0_72:
	setp.ne.s32 	%p87, %r32, 16;
	setp.lt.u32 	%p88, %r45, 64;
	or.pred  	%p89, %p88, %p87;
	@%p89 bra 	$L__BB0_74;
	add.s32 	%r409, %r76, 96;
	mov.b32 	%r410, 72;
	wmma.load.a.sync.aligned.row.m16n16k16.shared.f16 	{%r411, %r412, %r413, %r414, %r415, %r416, %r417, %r418}, [%r409], %r410;
	shl.b32 	%r419, %r8, 6;
	add.s32 	%r420, %r78, %r419;
	wmma.load.b.sync.aligned.row.m16n16k16.shared.f16 	{%r421, %r422, %r423, %r424, %r425, %r426, %r427, %r428}, [%r420], %r8;
	wmma.mma.sync.aligned.row.row.m16n16k16.f32.f32 {%f236, %f237, %f238, %f239, %f240, %f241, %f242, %f243}, {%r411, %r412, %r413, %r414, %r415, %r416, %r417, %r418}, {%r421, %r422, %r423, %r424, %r425, %r426, %r427, %r428}, {%f295, %f294, %f293, %f292, %f291, %f290, %f289, %f288};
$L__BB0_74:
	trap;
$L__BB0_75:
	shl.b32 	%r124, %r431, 2;
	add.s32 	%r125, %r13, %r124;
	mov.b32 	%r126, -8388608;
	st.shared.u32 	[%r125+18432], %r126;
	mov.b32 	%r127, 0;
	st.shared.u32 	[%r125+18688], %r127;
	shl.b32 	%r128, %r14, 2;
	add.s32 	%r129, %r125, %r128;
	st.shared.u32 	[%r129+18432], %r126;
	st.shared.u32 	[%r129+18688], %r127;
	add.s32 	%r130, %r129, %r128;
	st.shared.u32 	[%r130+18432], %r126;
	st.shared.u32 	[%r130+18688], %r127;
	add.s32 	%r131, %r130, %r128;
	st.shared.u32 	[%r131+18432], %r126;
	st.shared.u32 	[%r131+18688], %r127;
	add.s32 	%r431, %r128, %r431;
	setp.lt.s32 	%p13, %r431, %r7;
	@%p13 bra 	$L__BB0_75;
	bra.uni 	$L__BB0_10;

}


// ===== COMPILED SASS (sm_100) =====

	.target	sm_100

	.elftype	@"ET_EXEC"


//--------------------- .note.nv.tkinfo           --------------------------
	.section	.note.nv.tkinfo,"",@"SHT_NOTE"
	.sectionflags	@"SHF_NOTE_NV_TKINFO"
	.tkinfo
        /*0018*/ 	.word	0x00000002
        /*0030*/ 	.string	""
        /*0030*/ 	.string	"ptxas"
        /*0030*/ 	.string	"Cuda compilation tools, release 13.0, V13.0.88"
        /*0030*/ 	.string	"Build cuda_13.0.r13.0/compiler.36424714_0"
        /*0030*/ 	.string	"-arch sm_100 -m 64 "



//--------------------- .note.nv.cuinfo           --------------------------
	.section	.note.nv.cuinfo,"",@"SHT_NOTE"
	.sectionflags	@"SHF_NOTE_NV_CUINFO"
        /*0018*/ 	.short	0x0002
        /*001a*/ 	.short	0x0064
        /*001c*/ 	.short	0x0082
	.zero		2


//--------------------- .nv.info                  --------------------------
	.section	.nv.info,"",@"SHT_CUDA_INFO"
	.align	4


	//----- nvinfo : EIATTR_REGCOUNT
	.align		4
        /*0000*/ 	.byte	0x04, 0x2f
        /*0002*/ 	.short	(.L_1 - .L_0)
	.align		4
.L_0:
        /*0004*/ 	.word	index@(_Z23flash3_wmma_full_kernelPK6__halfS1_S1_PS_iiiiif)
        /*0008*/ 	.word	0x00000040


	//----- nvinfo : EIATTR_FRAME_SIZE
	.align		4
.L_1:
        /*000c*/ 	.byte	0x04, 0x11
        /*000e*/ 	.short	(.L_3 - .L_2)
	.align		4
.L_2:
        /*0010*/ 	.word	index@($__internal_0_$__cuda_sm3x_div_rn_noftz_f32_slowpath)
        /*0014*/ 	.word	0x00000000


	//----- nvinfo : EIATTR_FRAME_SIZE
	.align		4
.L_3:
        /*0018*/ 	.byte	0x04, 0x11
        /*001a*/ 	.short	(.L_5 - .L_4)
	.align		4
.L_4:
        /*001c*/ 	.word	index@(_Z23flash3_wmma_full_kernelPK6__halfS1_S1_PS_iiiiif)
        /*0020*/ 	.word	0x00000000


	//----- nvinfo : EIATTR_MIN_STACK_SIZE
	.align		4
.L_5:
        /*0024*/ 	.byte	0x04, 0x12
        /*0026*/ 	.short	(.L_7 - .L_6)
	.align		4
.L_6:
        /*0028*/ 	.word	index@(_Z23flash3_wmma_full_kernelPK6__halfS1_S1_PS_iiiiif)
        /*002c*/ 	.word	0x00000000
.L_7:


//--------------------- .nv.compat                --------------------------
	.section	.nv.compat,"",@"SHT_CUDA_COMPAT_INFO"
	.align	4
        /*0000*/ 	.byte	0x02, 0x09, 0x00, 0x00, 0x02, 0x02, 0x01, 0x00, 0x02, 0x05, 0x05, 0x00, 0x03, 0x07, 0x01, 0x01
        /*0010*/ 	.byte	0x02, 0x03, 0x00, 0x00, 0x02, 0x06, 0x01, 0x00, 0x04, 0x0b, 0x08, 0x00, 0x01, 0x00, 0x00, 0x00
        /*0020*/ 	.byte	0x00, 0x00, 0x00, 0x00


//--------------------- .nv.info._Z23flash3_wmma_full_kernelPK6__halfS1_S1_PS_iiiiif --------------------------
	.section	.nv.info._Z23flash3_wmma_full_kernelPK6__halfS1_S1_PS_iiiiif,"",@"SHT_CUDA_INFO"
	.sectionflags	@""
	.align	4


	//----- nvinfo : EIATTR_CUDA_API_VERSION
	.align		4
        /*0000*/ 	.byte	0x04, 0x37
        /*0002*/ 	.short	(.L_9 - .L_8)
.L_8:
        /*0004*/ 	.word	0x00000082


	//----- nvinfo : EIATTR_KPARAM_INFO
	.align		4
.L_9:
        /*0008*/ 	.byte	0x04, 0x17
        /*000a*/ 	.short	(.L_11 - .L_10)
.L_10:
        /*000c*/ 	.word	0x00000000
        /*0010*/ 	.short	0x0009
        /*0012*/ 	.short	0x0034
        /*0014*/ 	.byte	0x00, 0xf0, 0x11, 0x00


	//----- nvinfo : EIATTR_KPARAM_INFO
	.align		4
.L_11:
        /*0018*/ 	.byte	0x04, 0x17
        /*001a*/ 	.short	(.L_13 - .L_12)
.L_12:
        /*001c*/ 	.word	0x00000000
        /*0020*/ 	.short	0x0008
        /*0022*/ 	.short	0x0030
        /*0024*/ 	.byte	0x00, 0xf0, 0x11, 0x00


	//----- nvinfo : EIATTR_KPARAM_INFO
	.align		4
.L_13:
        /*0028*/ 	.byte	0x04, 0x17
        /*002a*/ 	.short	(.L_15 - .L_14)
.L_14:
        /*002c*/ 	.word	0x00000000
        /*0030*/ 	.short	0x0007
        /*0032*/ 	.short	0x002c
        /*0034*/ 	.byte	0x00, 0xf0, 0x11, 0x00


	//----- nvinfo : EIATTR_KPARAM_INFO
	.align		4
.L_15:
        /*0038*/ 	.byte	0x04, 0x17
        /*003a*/ 	.short	(.L_17 - .L_16)
.L_16:
        /*003c*/ 	.word	0x00000000
        /*0040*/ 	.short	0x0006
        /*0042*/ 	.short	0x0028
        /*0044*/ 	.byte	0x00, 0xf0, 0x11, 0x00


	//----- nvinfo : EIATTR_KPARAM_INFO
	.align		4
.L_17:
        /*0048*/ 	.byte	0x04, 0x17
        /*004a*/ 	.short	(.L_19 - .L_18)
.L_18:
        /*004c*/ 	.word	0x00000000
        /*0050*/ 	.short	0x0005
        /*0052*/ 	.short	0x0024
        /*0054*/ 	.byte	0x00, 0xf0, 0x11, 0x00


	//----- nvinfo : EIATTR_KPARAM_INFO
	.align		4
.L_19:
        /*0058*/ 	.byte	0x04, 0x17
        /*005a*/ 	.short	(.L_21 - .L_20)
.L_20:
        /*005c*/ 	.word	0x00000000
        /*0060*/ 	.short	0x0004
        /*0062*/ 	.short	0x0020
        /*0064*/ 	.byte	0x00, 0xf0, 0x11, 0x00


	//----- nvinfo : EIATTR_KPARAM_INFO
	.align		4
.L_21:
        /*0068*/ 	.byte	0x04, 0x17
        /*006a*/ 	.short	(.L_23 - .L_22)
.L_22:
        /*006c*/ 	.word	0x00000000
        /*0070*/ 	.short	0x0003
        /*0072*/ 	.short	0x0018
        /*0074*/ 	.byte	0x00, 0xf5, 0x21, 0x00


	//----- nvinfo : EIATTR_KPARAM_INFO
	.align		4
.L_23:
        /*0078*/ 	.byte	0x04, 0x17
        /*007a*/ 	.short	(.L_25 - .L_24)
.L_24:
        /*007c*/ 	.word	0x00000000
        /*0080*/ 	.short	0x0002
        /*0082*/ 	.short	0x0010
        /*0084*/ 	.byte	0x00, 0xf5, 0x21, 0x00


	//----- nvinfo : EIATTR_KPARAM_INFO
	.align		4
.L_25:
        /*0088*/ 	.byte	0x04, 0x17
        /*008a*/ 	.short	(.L_27 - .L_26)
.L_26:
        /*008c*/ 	.word	0x00000000
        /*0090*/ 	.short	0x0001
        /*0092*/ 	.short	0x0008
        /*0094*/ 	.byte	0x00, 0xf5, 0x21, 0x00


	//----- nvinfo : EIATTR_KPARAM_INFO
	.align		4
.L_27:
        /*0098*/ 	.byte	0x04, 0x17
        /*009a*/ 	.short	(.L_29 - .L_28)
.L_28:
        /*009c*/ 	.word	0x00000000
        /*00a0*/ 	.short	0x0000
        /*00a2*/ 	.short	0x0000
        /*00a4*/ 	.byte	0x00, 0xf5, 0x21, 0x00


	//----- nvinfo : EIATTR_SPARSE_MMA_MASK
	.align		4
.L_29:
        /*00a8*/ 	.byte	0x03, 0x50
        /*00aa*/ 	.short	0x0000


	//----- nvinfo : EIATTR_WMMA_USED
	.align		4
        /*00ac*/ 	.byte	0x01, 0x2b
	.zero		2


	//----- nvinfo : EIATTR_MAXREG_COUNT
	.align		4
        /*00b0*/ 	.byte	0x03, 0x1b
        /*00b2*/ 	.short	0x00ff


	//----- nvinfo : EIATTR_NUM_BARRIERS
	.align		4
        /*00b4*/ 	.byte	0x02, 0x4c
        /*00b6*/ 	.byte	0x01
	.zero		1


	//----- nvinfo : EIATTR_MERCURY_ISA_VERSION
	.align		4
        /*00b8*/ 	.byte	0x03, 0x5f
        /*00ba*/ 	.short	0x0101


	//----- nvinfo : EIATTR_COOP_GROUP_MASK_REGIDS
	.align		4
        /*00bc*/ 	.byte	0x04, 0x29
        /*00be*/ 	.short	(.L_31 - .L_30)


	//   ....[0]....
.L_30:
        /*00c0*/ 	.word	0xffffffff


	//   ....[1]....
        /*00c4*/ 	.word	0xffffffff


	//   ....[2]....
        /*00c8*/ 	.word	0xffffffff


	//   ....[3]....
        /*00cc*/ 	.word	0xffffffff


	//   ....[4]....
        /*00d0*/ 	.word	0xffffffff


	//   ....[5]....
        /*00d4*/ 	.word	0xffffffff


	//   ....[6]....
        /*00d8*/ 	.word	0xffffffff


	//   ....[7]....
        /*00dc*/ 	.word	0xffffffff


	//   ....[8]....
        /*00e0*/ 	.word	0xffffffff


	//   ....[9]....
        /*00e4*/ 	.word	0xffffffff


	//   ....[10]....
        /*00e8*/ 	.word	0x05000014


	//   ....[11]....
        /*00ec*/ 	.word	0x05000014


	//   ....[12]....
        /*00f0*/ 	.word	0x05000014


	//   ....[13]....
        /*00f4*/ 	.word	0x05000014


	//   ....[14]....
        /*00f8*/ 	.word	0x05000014


	//   ....[15]....
        /*00fc*/ 	.word	0x05000014


	//   ....[16]....
        /*0100*/ 	.word	0x05000014


	//   ....[17]....
        /*0104*/ 	.word	0x05000014


	//   ....[18]....
        /*0108*/ 	.word	0x05000014


	//   ....[19]....
        /*010c*/ 	.word	0x05000014


	//----- nvinfo : EIATTR_COOP_GROUP_INSTR_OFFSETS
	.align		4
.L_31:
        /*0110*/ 	.byte	0x04, 0x28
        /*0112*/ 	.short	(.L_33 - .L_32)


	//   ....[0]....
.L_32:
        /*0114*/ 	.word	0x000020f0


	//   ....[1]....
        /*0118*/ 	.word	0x00002110


	//   ....[2]....
        /*011c*/ 	.word	0x00002130


	//   ....[3]....
        /*0120*/ 	.word	0x00002150


	//   ....[4]....
        /*0124*/ 	.word	0x00002170


	//   ....[5]....
        /*0128*/ 	.word	0x00002480


	//   ....[6]....
        /*012c*/ 	.word	0x000024a0


	//   ....[7]....
        /*0130*/ 	.word	0x000024c0


	//   ....[8]....
        /*0134*/ 	.word	0x000024e0


	//   ....[9]....
        /*0138*/ 	.word	0x00002500


	//   ....[10]....
        /*013c*/ 	.word	0x00003470


	//   ....[11]....
        /*0140*/ 	.word	0x00003510


	//   ....[12]....
        /*0144*/ 	.word	0x00003580


	//   ....[13]....
        /*0148*/ 	.word	0x000035f0


	//   ....[14]....
        /*014c*/ 	.word	0x00003660


	//   ....[15]....
        /*0150*/ 	.word	0x00003700


	//   ....[16]....
        /*0154*/ 	.word	0x000037a0


	//   ....[17]....
        /*0158*/ 	.word	0x00003810


	//   ....[18]....
        /*015c*/ 	.word	0x00003880


	//   ....[19]....
        /*0160*/ 	.word	0x000038f0


	//----- nvinfo : EIATTR_VRC_CTA_INIT_COUNT
	.align		4
.L_33:
        /*0164*/ 	.byte	0x02, 0x4a
	.zero		1
	.zero		1


	//----- nvinfo : EIATTR_EXIT_INSTR_OFFSETS
	.align		4
        /*0168*/ 	.byte	0x04, 0x1c
        /*016a*/ 	.short	(.L_35 - .L_34)


	//   ....[0]....
.L_34:
        /*016c*/ 	.word	0x00000060


	//   ....[1]....
        /*0170*/ 	.word	0x000000b0


	//   ....[2]....
        /*0174*/ 	.word	0x00002700


	//   ....[3]....
        /*0178*/ 	.word	0x000032e0


	//----- nvinfo : EIATTR_MAX_THREADS
	.align		4
.L_35:
        /*017c*/ 	.byte	0x04, 0x05
        /*017e*/ 	.short	(.L_37 - .L_36)
.L_36:
        /*0180*/ 	.word	0x00000080
        /*0184*/ 	.word	0x00000001
        /*0188*/ 	.word	0x00000001


	//----- nvinfo : EIATTR_CRS_STACK_SIZE
	.align		4
.L_37:
        /*018c*/ 	.byte	0x04, 0x1e
        /*018e*/ 	.short	(.L_39 - .L_38)
.L_38:
        /*0190*/ 	.word	0x00000000


	//----- nvinfo : EIATTR_CBANK_PARAM_SIZE
	.align		4
.L_39:
        /*0194*/ 	.byte	0x03, 0x19
        /*0196*/ 	.short	0x0038


	//----- nvinfo : EIATTR_PARAM_CBANK
	.align		4
        /*0198*/ 	.byte	0x04, 0x0a
        /*019a*/ 	.short	(.L_41 - .L_40)
	.align		4
.L_40:
        /*019c*/ 	.word	index@(.nv.constant0._Z23flash3_wmma_full_kernelPK6__halfS1_S1_PS_iiiiif)
        /*01a0*/ 	.short	0x0380
        /*01a2*/ 	.short	0x0038


	//----- nvinfo : EIATTR_SW_WAR
	.align		4
.L_41:
        /*01a4*/ 	.byte	0x04, 0x36
        /*01a6*/ 	.short	(.L_43 - .L_42)
.L_42:
        /*01a8*/ 	.word	0x00000008
.L_43:


//--------------------- .nv.callgraph             --------------------------
	.section	.nv.callgraph,"",@"SHT_CUDA_CALLGRAPH"
	.align	4
	.sectionentsize	8
	.align		4
        /*0000*/ 	.word	0x00000000
	.align		4
        /*0004*/ 	.word	0xffffffff
	.align		4
        /*0008*/ 	.word	0x00000000
	.align		4
        /*000c*/ 	.word	0xfffffffe
	.align		4
        /*0010*/ 	.word	0x00000000
	.align		4
        /*0014*/ 	.word	0xfffffffd
	.align		4
        /*0018*/ 	.word	0x00000000
	.align		4
        /*001c*/ 	.word	0xfffffffc


//--------------------- .text._Z23flash3_wmma_full_kernelPK6__halfS1_S1_PS_iiiiif --------------------------
	.section	.text._Z23flash3_wmma_full_kernelPK6__halfS1_S1_PS_iiiiif,"ax",@progbits
	.align	128
        .global         _Z23flash3_wmma_full_kernelPK6__halfS1_S1_PS_iiiiif
        .type           _Z23flash3_wmma_full_kernelPK6__halfS1_S1_PS_iiiiif,@function
        .size           _Z23flash3_wmma_full_kernelPK6__halfS1_S1_PS_iiiiif,(.L_x_91 - _Z23flash3_wmma_full_kernelPK6__halfS1_S1_PS_iiiiif)
        .other          _Z23flash3_wmma_full_kernelPK6__halfS1_S1_PS_iiiiif,@"STO_CUDA_ENTRY STV_DEFAULT"
_Z23flash3_wmma_full_kernelPK6__halfS1_S1_PS_iiiiif:
.text._Z23flash3_wmma_full_kernelPK6__halfS1_S1_PS_iiiiif:
[----:B------:R-:W-:Y:S08]  /*0000*/  LDC R1, c[0x0][0x37c] ;  /* 0x0000df00ff017b82 */ /* 0x000ff00000000800 */
[----:B------:R-:W0:Y:S08]  /*0010*/  S2UR UR4, SR_CTAID.Y ;  /* 0x00000000000479c3 */ /* 0x000e300000002600 */
[----:B------:R-:W0:Y:S08]  /*0020*/  LDC.64 R6, c[0x0][0x3a0] ;  /* 0x0000e800ff067b82 */ /* 0x000e300000000a00 */
[----:B------:R-:W1:Y:S01]  /*0030*/  S2UR UR5, SR_CTAID.Z ;  /* 0x00000000000579c3 */ /* 0x000e620000002700 */
[----:B0-----:R-:W-:-:S04]  /*0040*/  ISETP.LE.AND P0, PT, R7, UR4, PT ;  /* 0x0000000407007c0c */ /* 0x001fc8000bf03270 */
[----:B-1----:R-:W-:-:S13]  /*0050*/  ISETP.LE.OR P0, PT, R6, UR5, P0 ;  /* 0x0000000506007c0c */ /* 0x002fda0008703670 */
[----:B------:R-:W-:Y:S05]  /*0060*/  @P0 EXIT ;  /* 0x000000000000094d */ /* 0x000fea0003800000 */
[----:B------:R-:W0:Y:S01]  /*0070*/  S2R R42, SR_CTAID.X ;  /* 0x00000000002a7919 */ /* 0x000e220000002500 */
[----:B------:R-:W0:Y:S02]  /*0080*/  LDC R61, c[0x0][0x3a8] ;  /* 0x0000ea00ff3d7b82 */ /* 0x000e240000000800 */
[----:B0-----:R-:W-:-:S05]  /*0090*/  IMAD R50, R42, -0x40, R61 ;  /* 0xffffffc02a327824 */ /* 0x001fca00078e023d */
[----:B------:R-:W-:-:S13]  /*00a0*/  ISETP.GE.AND P0, PT, R50, 0x1, PT ;  /* 0x000000013200780c */ /* 0x000fda0003f06270 */
[----:B------:R-:W-:Y:S05]  /*00b0*/  @!P0 EXIT ;  /* 0x000000000000894d */ /* 0x000fea0003800000 */
[----:B------:R-:W0:Y:S01]  /*00c0*/  LDCU UR6, c[0x0][0x3ac] ;  /* 0x00007580ff0677ac */ /* 0x000e220008000800 */
[----:B------:R-:W1:Y:S01]  /*00d0*/  S2R R43, SR_TID.X ;  /* 0x00000000002b7919 */ /* 0x000e620000002100 */
[----:B------:R-:W-:Y:S01]  /*00e0*/  IMAD.U32 R4, RZ, RZ, UR4 ;  /* 0x00000004ff047e24 */ /* 0x000fe2000f8e00ff */
[----:B------:R-:W-:Y:S01]  /*00f0*/  VIMNMX R50, PT, PT, R50, 0x40, PT ;  /* 0x0000004032327848 */ /* 0x000fe20003fe0100 */
[----:B------:R-:W-:Y:S01]  /*0100*/  IMAD.MOV.U32 R5, RZ, RZ, RZ ;  /* 0x000000ffff057224 */ /* 0x000fe200078e00ff */
[----:B------:R-:W2:Y:S01]  /*0110*/  S2R R9, SR_CgaCtaId ;  /* 0x0000000000097919 */ /* 0x000ea20000008800 */
[----:B------:R-:W3:Y:S01]  /*0120*/  LDCU.64 UR8, c[0x0][0x358] ;  /* 0x00006b00ff0877ac */ /* 0x000ee20008000a00 */
[----:B------:R-:W-:Y:S01]  /*0130*/  BSSY.RECONVERGENT B0, `(.L_x_0) ;  /* 0x0000048000007945 */ /* 0x000fe20003800200 */
[----:B------:R-:W-:Y:S01]  /*0140*/  IMAD.WIDE.U32 R4, R7, UR5, R4 ;  /* 0x0000000507047c25 */ /* 0x000fe2000f8e0004 */
[----:B------:R-:W-:Y:S01]  /*0150*/  SHF.R.S32.HI R7, RZ, 0x1f, R61 ;  /* 0x0000001fff077819 */ /* 0x000fe2000001143d */
[----:B------:R-:W4:Y:S02]  /*0160*/  LDCU UR7, c[0x0][0x3ac] ;  /* 0x00007580ff0777ac */ /* 0x000f240008000800 */
[----:B------:R-:W-:-:S02]  /*0170*/  IMAD R0, R5, R61, RZ ;  /* 0x0000003d05007224 */ /* 0x000fc400078e02ff */
[C---:B------:R-:W-:Y:S01]  /*0180*/  IMAD.WIDE.U32 R60, R4.reuse, R61, RZ ;  /* 0x0000003d043c7225 */ /* 0x040fe200078e00ff */
[----:B------:R-:W1:Y:S03]  /*0190*/  LDCU.64 UR10, c[0x0][0x380] ;  /* 0x00007000ff0a77ac */ /* 0x000e660008000a00 */
[----:B0-----:R-:W-:Y:S02]  /*01a0*/  IMAD.U32 R3, RZ, RZ, UR6 ;  /* 0x00000006ff037e24 */ /* 0x001fe4000f8e00ff */
[----:B------:R-:W-:Y:S01]  /*01b0*/  IMAD R7, R4, R7, R0 ;  /* 0x0000000704077224 */ /* 0x000fe200078e0200 */
[----:B------:R-:W-:Y:S01]  /*01c0*/  MOV R4, 0x400 ;  /* 0x0000040000047802 */ /* 0x000fe20000000f00 */
[----:B------:R-:W-:Y:S01]  /*01d0*/  IMAD R2, R50, R3, RZ ;  /* 0x0000000332027224 */ /* 0x000fe200078e02ff */
[----:B------:R-:W-:Y:S01]  /*01e0*/  R2UR UR4, R3 ;  /* 0x00000000030472ca */ /* 0x000fe200000e0000 */
[----:B------:R-:W-:Y:S01]  /*01f0*/  IMAD.IADD R0, R61, 0x1, R7 ;  /* 0x000000013d007824 */ /* 0x000fe200078e0207 */
[----:B------:R-:W-:-:S03]  /*0200*/  SHF.R.S32.HI R5, RZ, 0x1f, R3 ;  /* 0x0000001fff057819 */ /* 0x000fc60000011403 */
[----:B------:R-:W-:-:S04]  /*0210*/  IMAD R0, R0, R3, RZ ;  /* 0x0000000300007224 */ /* 0x000fc800078e02ff */
[----:B------:R-:W-:Y:S01]  /*0220*/  IMAD R5, R5, R60, R0 ;  /* 0x0000003c05057224 */ /* 0x000fe200078e0200 */
[C---:B-1----:R-:W-:Y:S01]  /*0230*/  ISETP.GE.AND P1, PT, R43.reuse, R2, PT ;  /* 0x000000022b00720c */ /* 0x042fe20003f26270 */
[----:B------:R-:W-:Y:S01]  /*0240*/  IMAD.WIDE.U32 R60, R60, R3, RZ ;  /* 0x000000033c3c7225 */ /* 0x000fe200078e00ff */
[----:B------:R-:W-:Y:S01]  /*0250*/  ISETP.GE.AND P0, PT, R43, R50, PT ;  /* 0x000000322b00720c */ /* 0x000fe20003f06270 */
[----:B------:R-:W-:Y:S01]  /*0260*/  UIADD3 UR4, UPT, UPT, UR4, 0x8, URZ ;  /* 0x0000000804047890 */ /* 0x000fe2000fffe0ff */
[----:B--2---:R-:W-:Y:S01]  /*0270*/  LEA R0, R9, R4, 0x18 ;  /* 0x0000000409007211 */ /* 0x004fe200078ec0ff */
[----:B------:R-:W-:Y:S01]  /*0280*/  IMAD.IADD R41, R61, 0x1, R5 ;  /* 0x000000013d297824 */ /* 0x000fe200078e0205 */
[----:B------:R-:W-:Y:S01]  /*0290*/  SHF.R.U32.HI R51, RZ, 0x5, R43 ;  /* 0x00000005ff337819 */ /* 0x000fe2000001162b */
[----:B------:R-:W-:-:S04]  /*02a0*/  USHF.L.U32 UR5, UR4, 0x7, URZ ;  /* 0x0000000704057899 */ /* 0x000fc800080006ff */
[----:B------:R-:W-:Y:S02]  /*02b0*/  ULEA UR6, UR4, UR5, 0x8 ;  /* 0x0000000504067291 */ /* 0x000fe4000f8e40ff */
[----:B---34-:R-:W-:Y:S10]  /*02c0*/  @P1 BRA `(.L_x_1) ;  /* 0x0000000000b81947 */ /* 0x018ff40003800000 */
[----:B------:R-:W-:Y:S01]  /*02d0*/  IABS R12, R3 ;  /* 0x00000003000c7213 */ /* 0x000fe20000000000 */
[----:B------:R-:W0:Y:S01]  /*02e0*/  S2R R8, SR_CgaCtaId ;  /* 0x0000000000087919 */ /* 0x000e220000008800 */
[----:B------:R-:W1:Y:S01]  /*02f0*/  LDC R15, c[0x0][0x360] ;  /* 0x0000d800ff0f7b82 */ /* 0x000e620000000800 */
[----:B------:R-:W-:Y:S01]  /*0300*/  MOV R7, 0x400 ;  /* 0x0000040000077802 */ /* 0x000fe20000000f00 */
[----:B------:R-:W2:Y:S01]  /*0310*/  I2F.RP R6, R12 ;  /* 0x0000000c00067306 */ /* 0x000ea20000209400 */
[----:B------:R-:W-:-:S07]  /*0320*/  ISETP.NE.AND P1, PT, R3, RZ, PT ;  /* 0x000000ff0300720c */ /* 0x000fce0003f25270 */
[----:B--2---:R-:W2:Y:S01]  /*0330*/  MUFU.RCP R6, R6 ;  /* 0x0000000600067308 */ /* 0x004ea20000001000 */
[----:B0-----:R-:W-:Y:S02]  /*0340*/  LEA R13, R8, R7, 0x18 ;  /* 0x00000007080d7211 */ /* 0x001fe400078ec0ff */
[----:B--2---:R-:W-:Y:S01]  /*0350*/  IADD3 R4, PT, PT, R6, 0xffffffe, RZ ;  /* 0x0ffffffe06047810 */ /* 0x004fe20007ffe0ff */
[----:B------:R-:W-:-:S04]  /*0360*/  IMAD.MOV.U32 R6, RZ, RZ, R43 ;  /* 0x000000ffff067224 */ /* 0x000fc800078e002b */
[----:B------:R0:W2:Y:S02]  /*0370*/  F2I.FTZ.U32.TRUNC.NTZ R5, R4 ;  /* 0x0000000400057305 */ /* 0x0000a4000021f000 */
[----:B0-----:R-:W-:Y:S02]  /*0380*/  IMAD.MOV.U32 R4, RZ, RZ, RZ ;  /* 0x000000ffff047224 */ /* 0x001fe400078e00ff */
[----:B--2---:R-:W-:-:S04]  /*0390*/  IMAD.MOV R9, RZ, RZ, -R5 ;  /* 0x000000ffff097224 */ /* 0x004fc800078e0a05 */
[----:B------:R-:W-:-:S04]  /*03a0*/  IMAD R9, R9, R12, RZ ;  /* 0x0000000c09097224 */ /* 0x000fc800078e02ff */
[----:B------:R-:W-:Y:S01]  /*03b0*/  IMAD.HI.U32 R7, R5, R9, R4 ;  /* 0x0000000905077227 */ /* 0x000fe200078e0004 */
[----:B-1----:R-:W-:-:S07]  /*03c0*/  LOP3.LUT R9, RZ, R3, RZ, 0x33, !PT ;  /* 0x00000003ff097212 */ /* 0x002fce00078e33ff */
.L_x_2:
[----:B0-----:R-:W-:Y:S01]  /*03d0*/  IABS R8, R6 ;  /* 0x0000000600087213 */ /* 0x001fe20000000000 */
[----:B------:R-:W-:-:S04]  /*03e0*/  IMAD.U32 R3, RZ, RZ, UR7 ;  /* 0x00000007ff037e24 */ /* 0x000fc8000f8e00ff */
[----:B------:R-:W-:Y:S01]  /*03f0*/  IMAD.HI.U32 R4, R7, R8, RZ ;  /* 0x0000000807047227 */ /* 0x000fe200078e00ff */
[----:B------:R-:W-:-:S04]  /*0400*/  IABS R10, R3 ;  /* 0x00000003000a7213 */ /* 0x000fc80000000000 */
[----:B------:R-:W-:-:S05]  /*0410*/  IADD3 R5, PT, PT, -R4, RZ, RZ ;  /* 0x000000ff04057210 */ /* 0x000fca0007ffe1ff */
[----:B------:R-:W-:-:S05]  /*0420*/  IMAD R5, R10, R5, R8 ;  /* 0x000000050a057224 */ /* 0x000fca00078e0208 */
[----:B------:R-:W-:-:S13]  /*0430*/  ISETP.GT.U32.AND P3, PT, R12, R5, PT ;  /* 0x000000050c00720c */ /* 0x000fda0003f64070 */
[----:B------:R-:W-:Y:S02]  /*0440*/  @!P3 IMAD.IADD R5, R5, 0x1, -R10 ;  /* 0x000000010505b824 */ /* 0x000fe400078e0a0a */
[----:B------:R-:W-:-:S03]  /*0450*/  @!P3 VIADD R4, R4, 0x1 ;  /* 0x000000010404b836 */ /* 0x000fc60000000000 */
[----:B------:R-:W-:Y:S02]  /*0460*/  ISETP.GE.U32.AND P2, PT, R5, R12, PT ;  /* 0x0000000c0500720c */ /* 0x000fe40003f46070 */
[----:B------:R-:W-:-:S04]  /*0470*/  LOP3.LUT R5, R6, R3, RZ, 0x3c, !PT ;  /* 0x0000000306057212 */ /* 0x000fc800078e3cff */
[----:B------:R-:W-:-:S07]  /*0480*/  ISETP.GE.AND P4, PT, R5, RZ, PT ;  /* 0x000000ff0500720c */ /* 0x000fce0003f86270 */
[----:B------:R-:W-:-:S06]  /*0490*/  @P2 VIADD R4, R4, 0x1 ;  /* 0x0000000104042836 */ /* 0x000fcc0000000000 */
[----:B------:R-:W-:-:S05]  /*04a0*/  @!P4 IMAD.MOV R4, RZ, RZ, -R4 ;  /* 0x000000ffff04c224 */ /* 0x000fca00078e0a04 */
[----:B------:R-:W-:-:S04]  /*04b0*/  SEL R11, R9, R4, !P1 ;  /* 0x00000004090b7207 */ /* 0x000fc80004800000 */
[----:B------:R-:W-:Y:S01]  /*04c0*/  IADD3 R8, PT, PT, -R11, RZ, RZ ;  /* 0x000000ff0b087210 */ /* 0x000fe20007ffe1ff */
[----:B------:R-:W-:-:S04]  /*04d0*/  IMAD R4, R42, 0x40, R11 ;  /* 0x000000402a047824 */ /* 0x000fc800078e020b */
[----:B------:R-:W-:-:S04]  /*04e0*/  IMAD R8, R3, R8, R6 ;  /* 0x0000000803087224 */ /* 0x000fc800078e0206 */
[----:B------:R-:W-:-:S05]  /*04f0*/  IMAD R4, R4, R3, R8 ;  /* 0x0000000304047224 */ /* 0x000fca00078e0208 */
[----:B------:R-:W-:-:S04]  /*0500*/  IADD3 R5, P2, PT, R4, R60, RZ ;  /* 0x0000003c04057210 */ /* 0x000fc80007f5e0ff */
[----:B------:R-:W-:Y:S02]  /*0510*/  LEA.HI.X.SX32 R10, R4, R41, 0x1, P2 ;  /* 0x00000029040a7211 */ /* 0x000fe400010f0eff */
[----:B------:R-:W-:-:S04]  /*0520*/  LEA R4, P2, R5, UR10, 0x1 ;  /* 0x0000000a05047c11 */ /* 0x000fc8000f8408ff */
[----:B------:R-:W-:-:S06]  /*0530*/  LEA.HI.X R5, R5, UR11, R10, 0x1, P2 ;  /* 0x0000000b05057c11 */ /* 0x000fcc00090f0c0a */
[----:B------:R-:W2:Y:S01]  /*0540*/  LDG.E.U16.CONSTANT R5, desc[UR8][R4.64] ;  /* 0x0000000804057981 */ /* 0x000ea2000c1e9500 */
[----:B------:R-:W-:Y:S02]  /*0550*/  IMAD R8, R11, UR4, R8 ;  /* 0x000000040b087c24 */ /* 0x000fe4000f8e0208 */
[----:B------:R-:W-:Y:S02]  /*0560*/  IMAD.IADD R6, R15, 0x1, R6 ;  /* 0x000000010f067824 */ /* 0x000fe400078e0206 */
[----:B------:R-:W-:-:S03]  /*0570*/  IMAD R8, R8, 0x2, R13 ;  /* 0x0000000208087824 */ /* 0x000fc600078e020d */
[----:B------:R-:W-:Y:S02]  /*0580*/  ISETP.GE.AND P2, PT, R6, R2, PT ;  /* 0x000000020600720c */ /* 0x000fe40003f46270 */
[----:B--2---:R0:W-:Y:S11]  /*0590*/  STS.U16 [R8], R5 ;  /* 0x0000000508007388 */ /* 0x0041f60000000400 */
[----:B------:R-:W-:Y:S05]  /*05a0*/  @!P2 BRA `(.L_x_2) ;  /* 0xfffffffc0088a947 */ /* 0x000fea000383ffff */
.L_x_1:
[----:B------:R-:W-:Y:S05]  /*05b0*/  BSYNC.RECONVERGENT B0 ;  /* 0x0000000000007941 */ /* 0x000fea0003800200 */
.L_x_0:
[----:B------:R-:W-:Y:S01]  /*05c0*/  BSSY.RECONVERGENT B0, `(.L_x_3) ;  /* 0x0000041000007945 */ /* 0x000fe20003800200 */
[----:B------:R-:W-:Y:S01]  /*05d0*/  LOP3.LUT R52, R43, 0x1f, RZ, 0xc0, !PT ;  /* 0x0000001f2b347812 */ /* 0x000fe200078ec0ff */
[----:B------:R-:W-:Y:S02]  /*05e0*/  VIADD R49, R0, UR6 ;  /* 0x0000000600317c36 */ /* 0x000fe40008000000 */
[----:B------:R-:W-:Y:S05]  /*05f0*/  @P0 BRA `(.L_x_4) ;  /* 0x0000000000f40947 */ /* 0x000fea0003800000 */
[----:B------:R-:W1:Y:S01]  /*0600*/  LDC R11, c[0x0][0x360] ;  /* 0x0000d800ff0b7b82 */ /* 0x000e620000000800 */
[----:B------:R-:W-:Y:S01]  /*0610*/  BSSY.RECONVERGENT B1, `(.L_x_5) ;  /* 0x000002a000017945 */ /* 0x000fe20003800200 */
[----:B-1----:R-:W1:Y:S01]  /*0620*/  I2F.U32.RP R9, R11 ;  /* 0x0000000b00097306 */ /* 0x002e620000209000 */
[----:B------:R-:W-:Y:S01]  /*0630*/  IMAD.IADD R7, R43, 0x1, R11 ;  /* 0x000000012b077824 */ /* 0x000fe200078e020b */
[----:B------:R-:W-:-:S04]  /*0640*/  ISETP.NE.U32.AND P2, PT, R11, RZ, PT ;  /* 0x000000ff0b00720c */ /* 0x000fc80003f45070 */
[----:B------:R-:W-:Y:S02]  /*0650*/  ISETP.GE.U32.AND P0, PT, R7, R50, PT ;  /* 0x000000320700720c */ /* 0x000fe40003f06070 */
[----:B------:R-:W-:Y:S01]  /*0660*/  VIMNMX.U32 R6, PT, PT, R50, R7, !PT ;  /* 0x0000000732067248 */ /* 0x000fe20007fe0000 */
[----:B-1----:R-:W1:Y:S02]  /*0670*/  MUFU.RCP R9, R9 ;  /* 0x0000000900097308 */ /* 0x002e640000001000 */
[----:B-1----:R-:W-:-:S06]  /*0680*/  IADD3 R4, PT, PT, R9, 0xffffffe, RZ ;  /* 0x0ffffffe09047810 */ /* 0x002fcc0007ffe0ff */
[----:B0-----:R0:W1:Y:S02]  /*0690*/  F2I.FTZ.U32.TRUNC.NTZ R5, R4 ;  /* 0x0000000400057305 */ /* 0x001064000021f000 */
[----:B0-----:R-:W-:Y:S02]  /*06a0*/  IMAD.MOV.U32 R4, RZ, RZ, RZ ;  /* 0x000000ffff047224 */ /* 0x001fe400078e00ff */
[----:B-1----:R-:W-:-:S04]  /*06b0*/  IMAD.MOV R8, RZ, RZ, -R5 ;  /* 0x000000ffff087224 */ /* 0x002fc800078e0a05 */
[----:B------:R-:W-:Y:S01]  /*06c0*/  IMAD R13, R8, R11, RZ ;  /* 0x0000000b080d7224 */ /* 0x000fe200078e02ff */
[----:B------:R-:W-:-:S03]  /*06d0*/  SEL R8, RZ, 0x1, P0 ;  /* 0x00000001ff087807 */ /* 0x000fc60000000000 */
[----:B------:R-:W-:Y:S01]  /*06e0*/  IMAD.HI.U32 R5, R5, R13, R4 ;  /* 0x0000000d05057227 */ /* 0x000fe200078e0004 */
[----:B------:R-:W-:-:S05]  /*06f0*/  IADD3 R6, PT, PT, R6, -R7, -R8 ;  /* 0x8000000706067210 */ /* 0x000fca0007ffe808 */
[----:B------:R-:W-:-:S04]  /*0700*/  IMAD.HI.U32 R5, R5, R6, RZ ;  /* 0x0000000605057227 */ /* 0x000fc800078e00ff */
[----:B------:R-:W-:-:S04]  /*0710*/  IMAD.MOV R4, RZ, RZ, -R5 ;  /* 0x000000ffff047224 */ /* 0x000fc800078e0a05 */
[----:B------:R-:W-:-:S05]  /*0720*/  IMAD R6, R11, R4, R6 ;  /* 0x000000040b067224 */ /* 0x000fca00078e0206 */
[----:B------:R-:W-:-:S13]  /*0730*/  ISETP.GE.U32.AND P0, PT, R6, R11, PT ;  /* 0x0000000b0600720c */ /* 0x000fda0003f06070 */
[----:B------:R-:W-:Y:S01]  /*0740*/  @P0 IADD3 R6, PT, PT, R6, -R11, RZ ;  /* 0x8000000b06060210 */ /* 0x000fe20007ffe0ff */
[----:B------:R-:W-:-:S03]  /*0750*/  @P0 VIADD R5, R5, 0x1 ;  /* 0x0000000105050836 */ /* 0x000fc60000000000 */
[----:B------:R-:W-:-:S13]  /*0760*/  ISETP.GE.U32.AND P1, PT, R6, R11, PT ;  /* 0x0000000b0600720c */ /* 0x000fda0003f26070 */
[----:B------:R-:W-:Y:S01]  /*0770*/  @P1 VIADD R5, R5, 0x1 ;  /* 0x0000000105051836 */ /* 0x000fe20000000000 */
[----:B------:R-:W-:-:S05]  /*0780*/  @!P2 LOP3.LUT R5, RZ, R11, RZ, 0x33, !PT ;  /* 0x0000000bff05a212 */ /* 0x000fca00078e33ff */
[----:B------:R-:W-:-:S05]  /*0790*/  IMAD.IADD R5, R8, 0x1, R5 ;  /* 0x0000000108057824 */ /* 0x000fca00078e0205 */
[C---:B------:R-:W-:Y:S02]  /*07a0*/  LOP3.LUT R4, R5.reuse, 0x3, RZ, 0xc0, !PT ;  /* 0x0000000305047812 */ /* 0x040fe400078ec0ff */
[----:B------:R-:W-:Y:S02]  /*07b0*/  ISETP.GE.U32.AND P1, PT, R5, 0x3, PT ;  /* 0x000000030500780c */ /* 0x000fe40003f26070 */
[----:B------:R-:W-:Y:S01]  /*07c0*/  ISETP.NE.AND P0, PT, R4, 0x3, PT ;  /* 0x000000030400780c */ /* 0x000fe20003f05270 */
[----:B------:R-:W-:-:S12]  /*07d0*/  IMAD.MOV.U32 R4, RZ, RZ, R43 ;  /* 0x000000ffff047224 */ /* 0x000fd800078e002b */
[----:B------:R-:W-:Y:S05]  /*07e0*/  @!P0 BRA `(.L_x_6) ;  /* 0x0000000000308947 */ /* 0x000fea0003800000 */
[----:B------:R-:W-:Y:S01]  /*07f0*/  IADD3 R5, PT, PT, R5, 0x1, RZ ;  /* 0x0000000105057810 */ /* 0x000fe20007ffe0ff */
[----:B------:R-:W-:Y:S02]  /*0800*/  IMAD.MOV.U32 R6, RZ, RZ, RZ ;  /* 0x000000ffff067224 */ /* 0x000fe400078e00ff */
[----:B------:R-:W-:Y:S01]  /*0810*/  IMAD.MOV.U32 R4, RZ, RZ, R43 ;  /* 0x000000ffff047224 */ /* 0x000fe200078e002b */
[----:B------:R-:W-:Y:S01]  /*0820*/  LOP3.LUT R5, R5, 0x3, RZ, 0xc0, !PT ;  /* 0x0000000305057812 */ /* 0x000fe200078ec0ff */
[----:B------:R-:W-:-:S07]  /*0830*/  IMAD.MOV.U32 R8, RZ, RZ, -0x800000 ;  /* 0xff800000ff087424 */ /* 0x000fce00078e00ff */
.L_x_7:
[----:B------:R-:W-:Y:S01]  /*0840*/  IMAD R7, R4, 0x4, R49 ;  /* 0x0000000404077824 */ /* 0x000fe200078e0231 */
[----:B------:R-:W-:Y:S01]  /*0850*/  IADD3 R6, PT, PT, R6, 0x1, RZ ;  /* 0x0000000106067810 */ /* 0x000fe20007ffe0ff */
[----:B------:R-:W-:-:S03]  /*0860*/  IMAD.IADD R4, R11, 0x1, R4 ;  /* 0x000000010b047824 */ /* 0x000fc600078e0204 */
[----:B------:R0:W-:Y:S01]  /*0870*/  STS [R7+0x4800], R8 ;  /* 0x0048000807007388 */ /* 0x0001e20000000800 */
[----:B------:R-:W-:-:S03]  /*0880*/  ISETP.NE.AND P0, PT, R6, R5, PT ;  /* 0x000000050600720c */ /* 0x000fc60003f05270 */
[----:B------:R0:W-:Y:S10]  /*0890*/  STS [R7+0x4900], RZ ;  /* 0x004900ff07007388 */ /* 0x0001f40000000800 */
[----:B0-----:R-:W-:Y:S05]  /*08a0*/  @P0 BRA `(.L_x_7) ;  /* 0xfffffffc00e40947 */ /* 0x001fea000383ffff */
.L_x_6:
[----:B------:R-:W-:Y:S05]  /*08b0*/  BSYNC.RECONVERGENT B1 ;  /* 0x0000000000017941 */ /* 0x000fea0003800200 */
.L_x_5:
[----:B------:R-:W-:Y:S05]  /*08c0*/  @!P1 BRA `(.L_x_4) ;  /* 0x0000000000409947 */ /* 0x000fea0003800000 */
[----:B------:R-:W-:-:S07]  /*08d0*/  IMAD.MOV.U32 R9, RZ, RZ, -0x800000 ;  /* 0xff800000ff097424 */ /* 0x000fce00078e00ff */
.L_x_8:
[----:B-1----:R-:W-:Y:S02]  /*08e0*/  IMAD R8, R4, 0x4, R49 ;  /* 0x0000000404087824 */ /* 0x002fe400078e0231 */
[C---:B------:R-:W-:Y:S02]  /*08f0*/  IMAD R4, R11.reuse, 0x4, R4 ;  /* 0x000000040b047824 */ /* 0x040fe400078e0204 */
[C---:B------:R-:W-:Y:S01]  /*0900*/  IMAD R5, R11.reuse, 0x4, R8 ;  /* 0x000000040b057824 */ /* 0x040fe200078e0208 */
[----:B------:R1:W-:Y:S02]  /*0910*/  STS [R8+0x4800], R9 ;  /* 0x0048000908007388 */ /* 0x0003e40000000800 */
[----:B------:R-:W-:Y:S02]  /*0920*/  ISETP.GE.AND P0, PT, R4, R50, PT ;  /* 0x000000320400720c */ /* 0x000fe40003f06270 */
[C---:B------:R-:W-:Y:S01]  /*0930*/  LEA R6, R11.reuse, R5, 0x2 ;  /* 0x000000050b067211 */ /* 0x040fe200078e10ff */
[----:B------:R1:W-:Y:S04]  /*0940*/  STS [R8+0x4900], RZ ;  /* 0x004900ff08007388 */ /* 0x0003e80000000800 */
[----:B------:R-:W-:Y:S01]  /*0950*/  IMAD R7, R11, 0x4, R6 ;  /* 0x000000040b077824 */ /* 0x000fe200078e0206 */
[----:B------:R1:W-:Y:S04]  /*0960*/  STS [R5+0x4800], R9 ;  /* 0x0048000905007388 */ /* 0x0003e80000000800 */
[----:B------:R1:W-:Y:S04]  /*0970*/  STS [R5+0x4900], RZ ;  /* 0x004900ff05007388 */ /* 0x0003e80000000800 */
[----:B------:R1:W-:Y:S04]  /*0980*/  STS [R6+0x4800], R9 ;  /* 0x0048000906007388 */ /* 0x0003e80000000800 */
[----:B------:R1:W-:Y:S04]  /*0990*/  STS [R6+0x4900], RZ ;  /* 0x004900ff06007388 */ /* 0x0003e80000000800 */
[----:B------:R1:W-:Y:S04]  /*09a0*/  STS [R7+0x4800], R9 ;  /* 0x0048000907007388 */ /* 0x0003e80000000800 */
[----:B------:R1:W-:Y:S01]  /*09b0*/  STS [R7+0x4900], RZ ;  /* 0x004900ff07007388 */ /* 0x0003e20000000800 */
[----:B------:R-:W-:Y:S05]  /*09c0*/  @!P0 BRA `(.L_x_8) ;  /* 0xfffffffc00c48947 */ /* 0x000fea000383ffff */
.L_x_4:
[----:B------:R-:W-:Y:S05]  /*09d0*/  BSYNC.RECONVERGENT B0 ;  /* 0x0000000000007941 */ /* 0x000fea0003800200 */
.L_x_3:
[----:B------:R-:W-:Y:S01]  /*09e0*/  ISETP.GE.AND P0, PT, R43, R2, PT ;  /* 0x000000022b00720c */ /* 0x000fe20003f06270 */
[----:B------:R-:W-:-:S12]  /*09f0*/  BSSY.RECONVERGENT B0, `(.L_x_9) ;  /* 0x0000027000007945 */ /* 0x000fd80003800200 */
[----:B------:R-:W-:Y:S05]  /*0a00*/  @P0 BRA `(.L_x_10) ;  /* 0x0000000000940947 */ /* 0x000fea0003800000 */
[-C--:B------:R-:W-:Y:S01]  /*0a10*/  IABS R11, R3.reuse ;  /* 0x00000003000b7213 */ /* 0x080fe20000000000 */
[----:B-1----:R-:W1:Y:S01]  /*0a20*/  LDC R7, c[0x0][0x360] ;  /* 0x0000d800ff077b82 */ /* 0x002e620000000800 */
[----:B------:R-:W-:Y:S02]  /*0a30*/  ISETP.NE.AND P3, PT, R3, RZ, PT ;  /* 0x000000ff0300720c */ /* 0x000fe40003f65270 */
[----:B------:R-:W2:Y:S01]  /*0a40*/  I2F.RP R6, R11 ;  /* 0x0000000b00067306 */ /* 0x000ea20000209400 */
[----:B0-----:R-:W-:-:S04]  /*0a50*/  LOP3.LUT R8, RZ, R3, RZ, 0x33, !PT ;  /* 0x00000003ff087212 */ /* 0x001fc800078e33ff */
[----:B------:R-:W0:Y:S03]  /*0a60*/  LDC R10, c[0x0][0x3ac] ;  /* 0x0000eb00ff0a7b82 */ /* 0x000e260000000800 */
[----:B--2---:R-:W2:Y:S02]  /*0a70*/  MUFU.RCP R6, R6 ;  /* 0x0000000600067308 */ /* 0x004ea40000001000 */
[----:B--2---:R-:W-:-:S06]  /*0a80*/  VIADD R5, R6, 0xffffffe ;  /* 0x0ffffffe06057836 */ /* 0x004fcc0000000000 */
[----:B------:R-:W2:Y:S02]  /*0a90*/  F2I.FTZ.U32.TRUNC.NTZ R5, R5 ;  /* 0x0000000500057305 */ /* 0x000ea4000021f000 */
[----:B--2---:R-:W-:-:S04]  /*0aa0*/  IMAD.MOV R4, RZ, RZ, -R5 ;  /* 0x000000ffff047224 */ /* 0x004fc800078e0a05 */
[----:B------:R-:W-:Y:S01]  /*0ab0*/  IMAD R9, R4, R11, RZ ;  /* 0x0000000b04097224 */ /* 0x000fe200078e02ff */
[----:B------:R-:W-:-:S05]  /*0ac0*/  MOV R4, RZ ;  /* 0x000000ff00047202 */ /* 0x000fca0000000f00 */
[----:B------:R-:W-:-:S04]  /*0ad0*/  IMAD.HI.U32 R13, R5, R9, R4 ;  /* 0x00000009050d7227 */ /* 0x000fc800078e0004 */
[----:B01----:R-:W-:-:S07]  /*0ae0*/  IMAD.MOV.U32 R4, RZ, RZ, R43 ;  /* 0x000000ffff047224 */ /* 0x003fce00078e002b */
.L_x_11:
[----:B--2---:R-:W-:Y:S01]  /*0af0*/  IABS R6, R4 ;  /* 0x0000000400067213 */ /* 0x004fe20000000000 */
[----:B------:R-:W-:-:S04]  /*0b00*/  IMAD.MOV.U32 R3, RZ, RZ, R10 ;  /* 0x000000ffff037224 */ /* 0x000fc800078e000a */
[----:B------:R-:W-:Y:S01]  /*0b10*/  IMAD.HI.U32 R5, R13, R6, RZ ;  /* 0x000000060d057227 */ /* 0x000fe200078e00ff */
[----:B------:R-:W-:-:S03]  /*0b20*/  IABS R15, R3 ;  /* 0x00000003000f7213 */ /* 0x000fc60000000000 */
[----:B------:R-:W-:-:S04]  /*0b30*/  IMAD.MOV R9, RZ, RZ, -R5 ;  /* 0x000000ffff097224 */ /* 0x000fc800078e0a05 */
[----:B------:R-:W-:-:S05]  /*0b40*/  IMAD R6, R15, R9, R6 ;  /* 0x000000090f067224 */ /* 0x000fca00078e0206 */
[----:B------:R-:W-:-:S13]  /*0b50*/  ISETP.GT.U32.AND P1, PT, R11, R6, PT ;  /* 0x000000060b00720c */ /* 0x000fda0003f24070 */
[----:B------:R-:W-:Y:S01]  /*0b60*/  @!P1 IMAD.IADD R6, R6, 0x1, -R15 ;  /* 0x0000000106069824 */ /* 0x000fe200078e0a0f */
[----:B------:R-:W-:-:S04]  /*0b70*/  @!P1 IADD3 R5, PT, PT, R5, 0x1, RZ ;  /* 0x0000000105059810 */ /* 0x000fc80007ffe0ff */
[----:B------:R-:W-:Y:S02]  /*0b80*/  ISETP.GE.U32.AND P0, PT, R6, R11, PT ;  /* 0x0000000b0600720c */ /* 0x000fe40003f06070 */
[----:B------:R-:W-:-:S04]  /*0b90*/  LOP3.LUT R6, R4, R3, RZ, 0x3c, !PT ;  /* 0x0000000304067212 */ /* 0x000fc800078e3cff */
[----:B------:R-:W-:-:S07]  /*0ba0*/  ISETP.GE.AND P2, PT, R6, RZ, PT ;  /* 0x000000ff0600720c */ /* 0x000fce0003f46270 */
[----:B------:R-:W-:-:S06]  /*0bb0*/  @P0 VIADD R5, R5, 0x1 ;  /* 0x0000000105050836 */ /* 0x000fcc0000000000 */
[----:B------:R-:W-:-:S05]  /*0bc0*/  @!P2 IMAD.MOV R5, RZ, RZ, -R5 ;  /* 0x000000ffff05a224 */ /* 0x000fca00078e0a05 */
[----:B------:R-:W-:-:S05]  /*0bd0*/  SEL R5, R8, R5, !P3 ;  /* 0x0000000508057207 */ /* 0x000fca0005800000 */
[----:B------:R-:W-:-:S04]  /*0be0*/  IMAD.MOV R6, RZ, RZ, -R5 ;  /* 0x000000ffff067224 */ /* 0x000fc800078e0a05 */
[----:B------:R-:W-:Y:S01]  /*0bf0*/  IMAD R6, R3, R6, R4 ;  /* 0x0000000603067224 */ /* 0x000fe200078e0204 */
[----:B------:R-:W-:-:S03]  /*0c00*/  IADD3 R4, PT, PT, R7, R4, RZ ;  /* 0x0000000407047210 */ /* 0x000fc60007ffe0ff */
[----:B------:R-:W-:Y:S01]  /*0c10*/  IMAD R6, R5, UR4, R6 ;  /* 0x0000000405067c24 */ /* 0x000fe2000f8e0206 */
[----:B------:R-:W-:-:S03]  /*0c20*/  ISETP.GE.AND P0, PT, R4, R2, PT ;  /* 0x000000020400720c */ /* 0x000fc60003f06270 */
[----:B------:R-:W-:-:S05]  /*0c30*/  IMAD R6, R6, 0x4, R49 ;  /* 0x0000000406067824 */ /* 0x000fca00078e0231 */
[----:B------:R2:W-:Y:S05]  /*0c40*/  STS [R6+0x4a00], RZ ;  /* 0x004a00ff06007388 */ /* 0x0005ea0000000800 */
[----:B------:R-:W-:Y:S05]  /*0c50*/  @!P0 BRA `(.L_x_11) ;  /* 0xfffffffc00a48947 */ /* 0x000fea000383ffff */
.L_x_10:
[----:B------:R-:W-:Y:S05]  /*0c60*/  BSYNC.RECONVERGENT B0 ;  /* 0x0000000000007941 */ /* 0x000fea0003800200 */
.L_x_9:
[----:B------:R-:W3:Y:S02]  /*0c70*/  LDCU UR7, c[0x0][0x3a8] ;  /* 0x00007500ff0777ac */ /* 0x000ee40008000800 */
[----:B---3--:R-:W-:Y:S01]  /*0c80*/  UISETP.GE.AND UP0, UPT, UR7, 0x1, UPT ;  /* 0x000000010700788c */ /* 0x008fe2000bf06270 */
[----:B------:R-:W-:Y:S08]  /*0c90*/  BAR.SYNC.DEFER_BLOCKING 0x0 ;  /* 0x0000000000007b1d */ /* 0x000ff00000010000 */
[----:B------:R-:W-:Y:S05]  /*0ca0*/  BRA.U !UP0, `(.L_x_12) ;  /* 0x0000001908907547 */ /* 0x000fea000b800000 */
[----:B------:R-:W-:Y:S01]  /*0cb0*/  IMAD.SHL.U32 R2, R51, 0x10, RZ ;  /* 0x0000001033027824 */ /* 0x000fe200078e00ff */
[----:B------:R-:W3:Y:S01]  /*0cc0*/  LDCU UR7, c[0x0][0x360] ;  /* 0x00006c00ff0777ac */ /* 0x000ee20008000800 */
[C---:B------:R-:W-:Y:S02]  /*0cd0*/  VIADD R4, R3.reuse, 0xffffffff ;  /* 0xffffffff03047836 */ /* 0x040fe40000000000 */
[----:B------:R-:W-:Y:S01]  /*0ce0*/  VIADD R48, R0, UR5 ;  /* 0x0000000500307c36 */ /* 0x000fe20008000000 */
[----:B------:R-:W-:Y:S01]  /*0cf0*/  ISETP.GE.AND P1, PT, R2, R50, PT ;  /* 0x000000320200720c */ /* 0x000fe20003f26270 */
[----:B------:R-:W-:Y:S01]  /*0d00*/  IMAD.MOV.U32 R45, RZ, RZ, RZ ;  /* 0x000000ffff2d7224 */ /* 0x000fe200078e00ff */
[----:B------:R-:W-:Y:S01]  /*0d10*/  LEA.HI R46, R4, 0x1, RZ, 0x1c ;  /* 0x00000001042e7811 */ /* 0x000fe200078fe0ff */
[C---:B------:R-:W-:Y:S01]  /*0d20*/  IMAD R4, R2.reuse, UR4, RZ ;  /* 0x0000000402047c24 */ /* 0x040fe2000f8e02ff */
[----:B01----:R-:W-:Y:S01]  /*0d30*/  VIADDMNMX R5, R2, 0x10, R50, PT ;  /* 0x0000001002057846 */ /* 0x003fe20003800132 */
[----:B------:R-:W0:Y:S01]  /*0d40*/  LDCU UR18, c[0x0][0x3ac] ;  /* 0x00007580ff1277ac */ /* 0x000e220008000800 */
[----:B------:R-:W-:Y:S01]  /*0d50*/  ISETP.GT.AND P1, PT, R3, RZ, !P1 ;  /* 0x000000ff0300720c */ /* 0x000fe20004f24270 */
[----:B------:R-:W-:Y:S01]  /*0d60*/  IMAD R3, R51, 0x480, RZ ;  /* 0x0000048033037824 */ /* 0x000fe200078e02ff */
[C---:B------:R-:W-:Y:S01]  /*0d70*/  LOP3.LUT R47, R46.reuse, 0x3, RZ, 0xc0, !PT ;  /* 0x000000032e2f7812 */ /* 0x040fe200078ec0ff */
[----:B------:R-:W1:Y:S01]  /*0d80*/  LDCU.64 UR10, c[0x0][0x388] ;  /* 0x00007100ff0a77ac */ /* 0x000e620008000a00 */
[----:B------:R-:W-:-:S02]  /*0d90*/  LOP3.LUT R46, R46, 0x1ffffffc, RZ, 0xc0, !PT ;  /* 0x1ffffffc2e2e7812 */ /* 0x000fc400078ec0ff */
[----:B------:R-:W-:Y:S01]  /*0da0*/  IADD3 R5, PT, PT, -R2, R5, RZ ;  /* 0x0000000502057210 */ /* 0x000fe20007ffe1ff */
[----:B------:R-:W4:Y:S06]  /*0db0*/  LDCU.64 UR12, c[0x0][0x390] ;  /* 0x00007200ff0c77ac */ /* 0x000f2c0008000a00 */
.L_x_42:
[----:B--2---:R-:W2:Y:S02]  /*0dc0*/  LDCU.64 UR14, c[0x0][0x3a8] ;  /* 0x00007500ff0e77ac */ /* 0x004ea40008000a00 */
[----:B--2---:R-:W-:Y:S01]  /*0dd0*/  IADD3 R6, PT, PT, -R45, UR14, RZ ;  /* 0x0000000e2d067c10 */ /* 0x004fe2000fffe1ff */
[----:B------:R-:W-:-:S03]  /*0de0*/  IMAD.U32 R16, RZ, RZ, UR15 ;  /* 0x0000000fff107e24 */ /* 0x000fc6000f8e00ff */
[----:B------:R-:W-:-:S05]  /*0df0*/  VIMNMX R7, PT, PT, R6, 0x40, PT ;  /* 0x0000004006077848 */ /* 0x000fca0003fe0100 */
[----:B------:R-:W-:-:S05]  /*0e00*/  IMAD R15, R7, R16, RZ ;  /* 0x00000010070f7224 */ /* 0x000fca00078e02ff */
[----:B------:R-:W-:-:S13]  /*0e10*/  ISETP.GE.AND P0, PT, R43, R15, PT ;  /* 0x0000000f2b00720c */ /* 0x000fda0003f06270 */
[----:B------:R-:W-:Y:S05]  /*0e20*/  @P0 BRA `(.L_x_13) ;  /* 0x0000000000c00947 */ /* 0x000fea0003800000 */
[-C--:B------:R-:W-:Y:S02]  /*0e30*/  IABS R18, R16.reuse ;  /* 0x0000001000127213 */ /* 0x080fe40000000000 */
[----:B------:R-:W-:Y:S02]  /*0e40*/  ISETP.NE.AND P0, PT, R16, RZ, PT ;  /* 0x000000ff1000720c */ /* 0x000fe40003f05270 */
[----:B------:R-:W2:Y:S01]  /*0e50*/  I2F.RP R10, R18 ;  /* 0x00000012000a7306 */ /* 0x000ea20000209400 */
[----:B------:R-:W-:Y:S02]  /*0e60*/  LOP3.LUT R17, RZ, R16, RZ, 0x33, !PT ;  /* 0x00000010ff117212 */ /* 0x000fe400078e33ff */
[----:B------:R-:W-:-:S05]  /*0e70*/  MOV R12, R43 ;  /* 0x0000002b000c7202 */ /* 0x000fca0000000f00 */
[----:B--2---:R-:W2:Y:S02]  /*0e80*/  MUFU.RCP R10, R10 ;  /* 0x0000000a000a7308 */ /* 0x004ea40000001000 */
[----:B--2---:R-:W-:-:S06]  /*0e90*/  VIADD R8, R10, 0xffffffe ;  /* 0x0ffffffe0a087836 */ /* 0x004fcc0000000000 */
[----:B------:R2:W5:Y:S02]  /*0ea0*/  F2I.FTZ.U32.TRUNC.NTZ R9, R8 ;  /* 0x0000000800097305 */ /* 0x000564000021f000 */
[----:B--2---:R-:W-:Y:S02]  /*0eb0*/  IMAD.MOV.U32 R8, RZ, RZ, RZ ;  /* 0x000000ffff087224 */ /* 0x004fe400078e00ff */
[----:B-----5:R-:W-:-:S04]  /*0ec0*/  IMAD.MOV R11, RZ, RZ, -R9 ;  /* 0x000000ffff0b7224 */ /* 0x020fc800078e0a09 */
[----:B------:R-:W-:-:S04]  /*0ed0*/  IMAD R11, R11, R18, RZ ;  /* 0x000000120b0b7224 */ /* 0x000fc800078e02ff */
[----:B------:R-:W-:-:S07]  /*0ee0*/  IMAD.HI.U32 R20, R9, R11, R8 ;  /* 0x0000000b09147227 */ /* 0x000fce00078e0008 */
.L_x_14:
[----:B------:R-:W-:Y:S01]  /*0ef0*/  IABS R9, R12 ;  /* 0x0000000c00097213 */ /* 0x000fe20000000000 */
[----:B0-----:R-:W-:-:S04]  /*0f00*/  IMAD.U32 R16, RZ, RZ, UR18 ;  /* 0x00000012ff107e24 */ /* 0x001fc8000f8e00ff */
[----:B--2---:R-:W-:Y:S01]  /*0f10*/  IMAD.HI.U32 R8, R20, R9, RZ ;  /* 0x0000000914087227 */ /* 0x004fe200078e00ff */
[----:B------:R-:W-:-:S03]  /*0f20*/  IABS R14, R16 ;  /* 0x00000010000e7213 */ /* 0x000fc60000000000 */
[----:B------:R-:W-:-:S04]  /*0f30*/  IMAD.MOV R10, RZ, RZ, -R8 ;  /* 0x000000ffff0a7224 */ /* 0x000fc800078e0a08 */
[----:B------:R-:W-:-:S05]  /*0f40*/  IMAD R9, R14, R10, R9 ;  /* 0x0000000a0e097224 */ /* 0x000fca00078e0209 */
[----:B------:R-:W-:-:S13]  /*0f50*/  ISETP.GT.U32.AND P3, PT, R18, R9, PT ;  /* 0x000000091200720c */ /* 0x000fda0003f64070 */
[----:B------:R-:W-:Y:S02]  /*0f60*/  @!P3 IMAD.IADD R9, R9, 0x1, -R14 ;  /* 0x000000010909b824 */ /* 0x000fe400078e0a0e */
[----:B------:R-:W-:-:S03]  /*0f70*/  @!P3 VIADD R8, R8, 0x1 ;  /* 0x000000010808b836 */ /* 0x000fc60000000000 */
[----:B------:R-:W-:Y:S02]  /*0f80*/  ISETP.GE.U32.AND P2, PT, R9, R18, PT ;  /* 0x000000120900720c */ /* 0x000fe40003f46070 */
[----:B------:R-:W-:-:S04]  /*0f90*/  LOP3.LUT R9, R12, R16, RZ, 0x3c, !PT ;  /* 0x000000100c097212 */ /* 0x000fc800078e3cff */
[----:B------:R-:W-:-:S07]  /*0fa0*/  ISETP.GE.AND P4, PT, R9, RZ, PT ;  /* 0x000000ff0900720c */ /* 0x000fce0003f86270 */
[----:B------:R-:W-:-:S06]  /*0fb0*/  @P2 IADD3 R8, PT, PT, R8, 0x1, RZ ;  /* 0x0000000108082810 */ /* 0x000fcc0007ffe0ff */
[----:B------:R-:W-:-:S05]  /*0fc0*/  @!P4 IMAD.MOV R8, RZ, RZ, -R8 ;  /* 0x000000ffff08c224 */ /* 0x000fca00078e0a08 */
[----:B------:R-:W-:-:S05]  /*0fd0*/  SEL R14, R17, R8, !P0 ;  /* 0x00000008110e7207 */ /* 0x000fca0004000000 */
[----:B------:R-:W-:Y:S02]  /*0fe0*/  IMAD.MOV R13, RZ, RZ, -R14 ;  /* 0x000000ffff0d7224 */ /* 0x000fe400078e0a0e */
[----:B------:R-:W-:Y:S02]  /*0ff0*/  IMAD.IADD R8, R14, 0x1, R45 ;  /* 0x000000010e087824 */ /* 0x000fe400078e022d */
[----:B------:R-:W-:-:S04]  /*1000*/  IMAD R13, R16, R13, R12 ;  /* 0x0000000d100d7224 */ /* 0x000fc800078e020c */
[----:B------:R-:W-:-:S05]  /*1010*/  IMAD R8, R8, R16, R13 ;  /* 0x0000001008087224 */ /* 0x000fca00078e020d */
[----:B------:R-:W-:-:S04]  /*1020*/  IADD3 R11, P2, PT, R8, R60, RZ ;  /* 0x0000003c080b7210 */ /* 0x000fc80007f5e0ff */
[----:B------:R-:W-:Y:S01]  /*1030*/  LEA.HI.X.SX32 R8, R8, R41, 0x1, P2 ;  /* 0x0000002908087211 */ /* 0x000fe200010f0eff */
[----:B------:R-:W-:-:S03]  /*1040*/  IMAD.SHL.U32 R10, R11, 0x2, RZ ;  /* 0x000000020b0a7824 */ /* 0x000fc600078e00ff */
[----:B------:R-:W-:Y:S02]  /*1050*/  SHF.L.U64.HI R11, R11, 0x1, R8 ;  /* 0x000000010b0b7819 */ /* 0x000fe40000010208 */
[C---:B-1----:R-:W-:Y:S02]  /*1060*/  IADD3 R8, P2, PT, R10.reuse, UR10, RZ ;  /* 0x0000000a0a087c10 */ /* 0x042fe4000ff5e0ff */
[----:B----4-:R-:W-:Y:S02]  /*1070*/  IADD3 R10, P3, PT, R10, UR12, RZ ;  /* 0x0000000c0a0a7c10 */ /* 0x010fe4000ff7e0ff */
[C---:B------:R-:W-:Y:S02]  /*1080*/  IADD3.X R9, PT, PT, R11.reuse, UR11, RZ, P2, !PT ;  /* 0x0000000b0b097c10 */ /* 0x040fe400097fe4ff */
[----:B------:R-:W-:-:S03]  /*1090*/  IADD3.X R11, PT, PT, R11, UR13, RZ, P3, !PT ;  /* 0x0000000d0b0b7c10 */ /* 0x000fc60009ffe4ff */
[----:B------:R-:W2:Y:S04]  /*10a0*/  LDG.E.U16.CONSTANT R8, desc[UR8][R8.64] ;  /* 0x0000000808087981 */ /* 0x000ea8000c1e9500 */
[----:B------:R-:W4:Y:S01]  /*10b0*/  LDG.E.U16.CONSTANT R10, desc[UR8][R10.64] ;  /* 0x000000080a0a7981 */ /* 0x000f22000c1e9500 */
[----:B------:R-:W-:Y:S02]  /*10c0*/  IMAD R13, R14, UR4, R13 ;  /* 0x000000040e0d7c24 */ /* 0x000fe4000f8e020d */
[----:B---3--:R-:W-:-:S03]  /*10d0*/  VIADD R12, R12, UR7 ;  /* 0x000000070c0c7c36 */ /* 0x008fc60008000000 */
[----:B------:R-:W-:Y:S02]  /*10e0*/  LEA R13, R13, R48, 0x1 ;  /* 0x000000300d0d7211 */ /* 0x000fe400078e08ff */
[----:B------:R-:W-:-:S03]  /*10f0*/  ISETP.GE.AND P2, PT, R12, R15, PT ;  /* 0x0000000f0c00720c */ /* 0x000fc60003f46270 */
[----:B--2---:R2:W-:Y:S04]  /*1100*/  STS.U16 [R13], R8 ;  /* 0x000000080d007388 */ /* 0x0045e80000000400 */
[----:B----4-:R2:W-:Y:S06]  /*1110*/  STS.U16 [R13+UR5], R10 ;  /* 0x0000000a0d007988 */ /* 0x0105ec0008000405 */
[----:B------:R-:W-:Y:S05]  /*1120*/  @!P2 BRA `(.L_x_14) ;  /* 0xfffffffc0070a947 */ /* 0x000fea000383ffff */
.L_x_13:
[----:B------:R-:W-:Y:S01]  /*1130*/  ISETP.GE.AND P0, PT, R6, 0x1, PT ;  /* 0x000000010600780c */ /* 0x000fe20003f06270 */
[----:B------:R-:W-:Y:S05]  /*1140*/  WARPSYNC.ALL ;  /* 0x0000000000007948 */ /* 0x000fea0003800000 */
[----:B------:R-:W-:Y:S01]  /*1150*/  BAR.SYNC.DEFER_BLOCKING 0x0 ;  /* 0x0000000000007b1d */ /* 0x000fe20000010000 */
[----:B------:R-:W-:-:S13]  /*1160*/  ISETP.GE.OR P0, PT, R2, R50, !P0 ;  /* 0x000000320200720c */ /* 0x000fda0004706670 */
[----:B------:R-:W-:Y:S05]  /*1170*/  @P0 BRA `(.L_x_15) ;  /* 0x0000000800700947 */ /* 0x000fea0003800000 */
[----:B------:R-:W-:-:S13]  /*1180*/  ISETP.GT.AND P0, PT, R16, RZ, PT ;  /* 0x000000ff1000720c */ /* 0x000fda0003f04270 */
[----:B------:R-:W-:Y:S05]  /*1190*/  @P0 BRA `(.L_x_16) ;  /* 0x00000000005c0947 */ /* 0x000fea0003800000 */
[----:B------:R-:W-:Y:S01]  /*11a0*/  ISETP.NE.AND P2, PT, R5, 0x10, PT ;  /* 0x000000100500780c */ /* 0x000fe20003f45270 */
[----:B--2---:R-:W-:-:S12]  /*11b0*/  IMAD.MOV.U32 R8, RZ, RZ, RZ ;  /* 0x000000ffff087224 */ /* 0x004fd800078e00ff */
.L_x_18:
[----:B------:R-:W-:-:S05]  /*11c0*/  VIADD R10, R8, 0x10 ;  /* 0x00000010080a7836 */ /* 0x000fca0000000000 */
[----:B------:R-:W-:Y:S02]  /*11d0*/  VIMNMX R9, PT, PT, R7, R10, PT ;  /* 0x0000000a07097248 */ /* 0x000fe40003fe0100 */
[----:B------:R-:W-:-:S03]  /*11e0*/  ISETP.GE.AND P3, PT, R10, R7, PT ;  /* 0x000000070a00720c */ /* 0x000fc60003f66270 */
[----:B------:R-:W-:-:S05]  /*11f0*/  IMAD.IADD R9, R9, 0x1, -R8 ;  /* 0x0000000109097824 */ /* 0x000fca00078e0a08 */
[----:B------:R-:W-:-:S13]  /*1200*/  ISETP.NE.OR P0, PT, R9, 0x10, P2 ;  /* 0x000000100900780c */ /* 0x000fda0001705670 */
[----:B------:R-:W-:Y:S05]  /*1210*/  @P0 BRA `(.L_x_17) ;  /* 0x0000000000300947 */ /* 0x000fea0003800000 */
[----:B------:R-:W2:Y:S01]  /*1220*/  S2R R12, SR_LANEID ;  /* 0x00000000000c7919 */ /* 0x000ea20000000000 */
[----:B------:R-:W-:Y:S01]  /*1230*/  IADD3 R8, PT, PT, R3, R8, RZ ;  /* 0x0000000803087210 */ /* 0x000fe20007ffe0ff */
[----:B------:R-:W-:Y:S05]  /*1240*/  WARPSYNC.ALL ;  /* 0x0000000000007948 */ /* 0x000fea0003800000 */
[----:B------:R-:W-:Y:S01]  /*1250*/  IMAD R8, R8, 0x4, R49 ;  /* 0x0000000408087824 */ /* 0x000fe200078e0231 */
[----:B--2---:R-:W-:Y:S02]  /*1260*/  SHF.R.U32.HI R9, RZ, 0x2, R12 ;  /* 0x00000002ff097819 */ /* 0x004fe4000001160c */
[----:B------:R-:W-:-:S05]  /*1270*/  LOP3.LUT R12, R12, 0x3, RZ, 0xc0, !PT ;  /* 0x000000030c0c7812 */ /* 0x000fca00078ec0ff */
[----:B------:R-:W-:-:S04]  /*1280*/  IMAD R9, R9, 0x24, R12 ;  /* 0x0000002409097824 */ /* 0x000fc800078e020c */
[----:B------:R-:W-:-:S05]  /*1290*/  IMAD.U32 R8, R9, 0x8, R8 ;  /* 0x0000000809087824 */ /* 0x000fca00078e0008 */
[----:B------:R2:W-:Y:S04]  /*12a0*/  STS.64 [R8], RZ ;  /* 0x000000ff08007388 */ /* 0x0005e80000000a00 */
[----:B------:R2:W-:Y:S04]  /*12b0*/  STS.64 [R8+0x900], RZ ;  /* 0x000900ff08007388 */ /* 0x0005e80000000a00 */
[----:B------:R2:W-:Y:S04]  /*12c0*/  STS.64 [R8+0x20], RZ ;  /* 0x000020ff08007388 */ /* 0x0005e80000000a00 */
[----:B------:R2:W-:Y:S02]  /*12d0*/  STS.64 [R8+0x920], RZ ;  /* 0x000920ff08007388 */ /* 0x0005e40000000a00 */
.L_x_17:
[----:B--2---:R-:W-:Y:S01]  /*12e0*/  IMAD.MOV.U32 R8, RZ, RZ, R10 ;  /* 0x000000ffff087224 */ /* 0x004fe200078e000a */
[----:B------:R-:W-:Y:S06]  /*12f0*/  @!P3 BRA `(.L_x_18) ;  /* 0xfffffffc00b0b947 */ /* 0x000fec000383ffff */
[----:B------:R-:W-:Y:S05]  /*1300*/  BRA `(.L_x_15) ;  /* 0x00000008000c7947 */ /* 0x000fea0003800000 */
.L_x_16:
[----:B------:R-:W-:-:S07]  /*1310*/  IMAD.MOV.U32 R44, RZ, RZ, RZ ;  /* 0x000000ffff2c7224 */ /* 0x000fce00078e00ff */
.L_x_23:
[----:B------:R-:W-:Y:S02]  /*1320*/  IADD3 R40, PT, PT, R44, 0x10, RZ ;  /* 0x000000102c287810 */ /* 0x000fe40007ffe0ff */
[----:B------:R-:W-:Y:S02]  /*1330*/  ISETP.NE.AND P0, PT, R5, 0x10, PT ;  /* 0x000000100500780c */ /* 0x000fe40003f05270 */
[----:B------:R-:W-:-:S05]  /*1340*/  VIMNMX R9, PT, PT, R7, R40, PT ;  /* 0x0000002807097248 */ /* 0x000fca0003fe0100 */
[----:B------:R-:W-:-:S05]  /*1350*/  IMAD.IADD R9, R9, 0x1, -R44 ;  /* 0x0000000109097824 */ /* 0x000fca00078e0a2c */
[----:B------:R-:W-:-:S13]  /*1360*/  ISETP.EQ.AND P0, PT, R9, 0x10, !P0 ;  /* 0x000000100900780c */ /* 0x000fda0004702270 */
[----:B--2---:R-:W-:Y:S05]  /*1370*/  @!P0 BRA `(.L_x_19) ;  /* 0x0000000400e48947 */ /* 0x004fea0003800000 */
[----:B------:R-:W5:Y:S01]  /*1380*/  LDCU UR14, c[0x0][0x3ac] ;  /* 0x00007580ff0e77ac */ /* 0x000f620008000800 */
[----:B------:R-:W-:Y:S01]  /*1390*/  ISETP.NE.AND P2, PT, R47, RZ, PT ;  /* 0x000000ff2f00720c */ /* 0x000fe20003f45270 */
[----:B------:R-:W-:Y:S01]  /*13a0*/  IMAD R53, R44, UR4, RZ ;  /* 0x000000042c357c24 */ /* 0x000fe2000f8e02ff */
[----:B------:R-:W-:Y:S01]  /*13b0*/  CS2R R30, SRZ ;  /* 0x00000000001e7805 */ /* 0x000fe2000001ff00 */
[----:B------:R-:W-:Y:S01]  /*13c0*/  IMAD.MOV.U32 R57, RZ, RZ, RZ ;  /* 0x000000ffff397224 */ /* 0x000fe200078e00ff */
[----:B------:R-:W-:Y:S02]  /*13d0*/  CS2R R28, SRZ ;  /* 0x00000000001c7805 */ /* 0x000fe4000001ff00 */
[----:B------:R-:W-:Y:S02]  /*13e0*/  CS2R R14, SRZ ;  /* 0x00000000000e7805 */ /* 0x000fe4000001ff00 */
[----:B--2---:R-:W-:Y:S01]  /*13f0*/  CS2R R12, SRZ ;  /* 0x00000000000c7805 */ /* 0x004fe2000001ff00 */
[----:B-----5:R-:W-:-:S09]  /*1400*/  UISETP.GE.U32.AND UP0, UPT, UR14, 0x31, UPT ;  /* 0x000000310e00788c */ /* 0x020fd2000bf06070 */
[----:B------:R-:W-:Y:S05]  /*1410*/  BRA.U !UP0, `(.L_x_20) ;  /* 0x0000000108c87547 */ /* 0x000fea000b800000 */
[----:B------:R-:W2:Y:S01]  /*1420*/  S2R R10, SR_LANEID ;  /* 0x00000000000a7919 */ /* 0x000ea20000000000 */
[----:B------:R-:W-:Y:S01]  /*1430*/  CS2R R56, SRZ ;  /* 0x0000000000387805 */ /* 0x000fe2000001ff00 */
[----:B------:R-:W-:Y:S01]  /*1440*/  IMAD.MOV.U32 R31, RZ, RZ, RZ ;  /* 0x000000ffff1f7224 */ /* 0x000fe200078e00ff */
[--C-:B--2---:R-:W-:Y:S02]  /*1450*/  SHF.R.U32.HI R8, RZ, 0x3, R10.reuse ;  /* 0x00000003ff087819 */ /* 0x104fe4000001160a */
[----:B------:R-:W-:Y:S02]  /*1460*/  LOP3.LUT R9, R10, 0x7, RZ, 0xc0, !PT ;  /* 0x000000070a097812 */ /* 0x000fe400078ec0ff */
[----:B------:R-:W-:Y:S01]  /*1470*/  SHF.R.U32.HI R10, RZ, 0x4, R10 ;  /* 0x00000004ff0a7819 */ /* 0x000fe2000001160a */
[C---:B------:R-:W-:Y:S02]  /*1480*/  IMAD.SHL.U32 R16, R8.reuse, 0x8, RZ ;  /* 0x0000000808107824 */ /* 0x040fe400078e00ff */
[----:B------:R-:W-:Y:S01]  /*1490*/  IMAD.SHL.U32 R8, R8, 0x8, RZ ;  /* 0x0000000808087824 */ /* 0x000fe200078e00ff */
[C---:B------:R-:W-:Y:S01]  /*14a0*/  LEA R11, R10.reuse, R9, 0x3 ;  /* 0x000000090a0b7211 */ /* 0x040fe200078e18ff */
[----:B------:R-:W-:Y:S01]  /*14b0*/  IMAD.SHL.U32 R10, R10, 0x8, RZ ;  /* 0x000000080a0a7824 */ /* 0x000fe200078e00ff */
[----:B------:R-:W-:-:S02]  /*14c0*/  LOP3.LUT R9, R16, 0x8, R9, 0xe2, !PT ;  /* 0x0000000810097812 */ /* 0x000fc400078ee209 */
[----:B------:R-:W-:-:S03]  /*14d0*/  LOP3.LUT R8, R8, 0x8, RZ, 0xe2, !PT ;  /* 0x0000000808087812 */ /* 0x000fc600078ee2ff */
[----:B------:R-:W-:Y:S02]  /*14e0*/  IMAD R9, R9, UR4, R10 ;  /* 0x0000000409097c24 */ /* 0x000fe4000f8e020a */
[----:B------:R-:W-:Y:S02]  /*14f0*/  IMAD R8, R11, UR4, R8 ;  /* 0x000000040b087c24 */ /* 0x000fe4000f8e0208 */
[----:B------:R-:W-:Y:S02]  /*1500*/  IMAD.SHL.U32 R54, R9, 0x2, RZ ;  /* 0x0000000209367824 */ /* 0x000fe400078e00ff */
[----:B------:R-:W-:-:S07]  /*1510*/  IMAD.SHL.U32 R55, R8, 0x2, RZ ;  /* 0x0000000208377824 */ /* 0x000fce00078e00ff */
.L_x_21:
[----:B------:R-:W-:Y:S01]  /*1520*/  IADD3 R59, PT, PT, R4, R57, RZ ;  /* 0x00000039043b7210 */ /* 0x000fe20007ffe0ff */
[----:B------:R-:W-:Y:S01]  /*1530*/  IMAD.IADD R9, R53, 0x1, R57 ;  /* 0x0000000135097824 */ /* 0x000fe200078e0239 */
[----:B------:R-:W-:Y:S05]  /*1540*/  WARPSYNC.ALL ;  /* 0x0000000000007948 */ /* 0x000fea0003800000 */
[----:B------:R-:W-:Y:S02]  /*1550*/  IMAD R58, R9, 0x2, R48 ;  /* 0x00000002093a7824 */ /* 0x000fe400078e0230 */
[----:B------:R-:W-:Y:S02]  /*1560*/  IMAD R59, R59, 0x2, R0 ;  /* 0x000000023b3b7824 */ /* 0x000fe400078e0200 */
[----:B------:R-:W-:Y:S01]  /*1570*/  VIADD R56, R56, 0x4 ;  /* 0x0000000438387836 */ /* 0x000fe20000000000 */
[----:B------:R-:W-:Y:S01]  /*1580*/  IADD3 R36, PT, PT, R58, R55, RZ ;  /* 0x000000373a247210 */ /* 0x000fe20007ffe0ff */
[----:B------:R-:W-:Y:S01]  /*1590*/  IMAD.IADD R32, R59, 0x1, R54 ;  /* 0x000000013b207824 */ /* 0x000fe200078e0236 */
[----:B------:R-:W-:Y:S01]  /*15a0*/  IADD3 R8, PT, PT, R54, 0x20, R59 ;  /* 0x0000002036087810 */ /* 0x000fe20007ffe03b */
[----:B------:R-:W-:Y:S01]  /*15b0*/  VIADD R57, R57, 0x40 ;  /* 0x0000004039397836 */ /* 0x000fe20000000000 */
[----:B------:R-:W-:-:S02]  /*15c0*/  IADD3 R20, PT, PT, R55, 0x20, R58 ;  /* 0x0000002037147810 */ /* 0x000fc40007ffe03a */
[----:B------:R-:W-:Y:S01]  /*15d0*/  LDSM.16.M88.4 R36, [R36] ;  /* 0x000000002424783b */ /* 0x000fe20000000200 */
[----:B------:R-:W-:Y:S02]  /*15e0*/  IADD3 R16, PT, PT, R55, 0x40, R58 ;  /* 0x0000004037107810 */ /* 0x000fe40007ffe03a */
[----:B------:R-:W-:Y:S01]  /*15f0*/  ISETP.NE.AND P0, PT, R56, R46, PT ;  /* 0x0000002e3800720c */ /* 0x000fe20003f05270 */
[----:B------:R-:W2:Y:S04]  /*1600*/  LDSM.16.M88.4 R32, [R32] ;  /* 0x000000002020783b */ /* 0x000ea80000000200 */
[----:B------:R-:W-:Y:S04]  /*1610*/  LDSM.16.M88.4 R8, [R8] ;  /* 0x000000000808783b */ /* 0x000fe80000000200 */
[----:B------:R-:W5:Y:S04]  /*1620*/  LDSM.16.M88.4 R20, [R20] ;  /* 0x000000001414783b */ /* 0x000f680000000200 */
[----:B------:R-:W-:Y:S01]  /*1630*/  LDSM.16.M88.4 R16, [R16] ;  /* 0x000000001010783b */ /* 0x000fe20000000200 */
[----:B--2---:R-:W-:Y:S01]  /*1640*/  HMMA.16816.F32 R24, R32, R36, R12 ;  /* 0x000000242018723c */ /* 0x004fe2000000180c */
[----:B------:R-:W-:-:S06]  /*1650*/  IADD3 R12, PT, PT, R54, 0x40, R59 ;  /* 0x00000040360c7810 */ /* 0x000fcc0007ffe03b */
[----:B------:R-:W2:Y:S01]  /*1660*/  LDSM.16.M88.4 R12, [R12] ;  /* 0x000000000c0c783b */ /* 0x000ea20000000200 */
[----:B------:R-:W-:Y:S01]  /*1670*/  HMMA.16816.F32 R28, R32, R38, R28 ;  /* 0x00000026201c723c */ /* 0x000fe2000000181c */
[----:B------:R-:W-:-:S06]  /*1680*/  IADD3 R32, PT, PT, R55, 0x60, R58 ;  /* 0x0000006037207810 */ /* 0x000fcc0007ffe03a */
[----:B------:R-:W-:Y:S05]  /*1690*/  LDSM.16.M88.4 R32, [R32] ;  /* 0x000000002020783b */ /* 0x000fea0000000200 */
[----:B-----5:R-:W-:Y:S01]  /*16a0*/  HMMA.16816.F32 R36, R8, R20, R24 ;  /* 0x000000140824723c */ /* 0x020fe20000001818 */
[----:B------:R-:W-:-:S06]  /*16b0*/  IADD3 R24, PT, PT, R54, 0x60, R59 ;  /* 0x0000006036187810 */ /* 0x000fcc0007ffe03b */
[----:B------:R-:W5:Y:S01]  /*16c0*/  LDSM.16.M88.4 R24, [R24] ;  /* 0x000000001818783b */ /* 0x000f620000000200 */
[----:B------:R-:W-:-:S12]  /*16d0*/  HMMA.16816.F32 R28, R8, R22, R28 ;  /* 0x00000016081c723c */ /* 0x000fd8000000181c */
[C---:B--2---:R-:W-:Y:S08]  /*16e0*/  HMMA.16816.F32 R36, R12.reuse, R16, R36 ;  /* 0x000000100c24723c */ /* 0x044ff00000001824 */
[----:B------:R-:W-:-:S12]  /*16f0*/  HMMA.16816.F32 R28, R12, R18, R28 ;  /* 0x000000120c1c723c */ /* 0x000fd8000000181c */
[C---:B-----5:R-:W-:Y:S08]  /*1700*/  HMMA.16816.F32 R12, R24.reuse, R32, R36 ;  /* 0x00000020180c723c */ /* 0x060ff00000001824 */
[----:B------:R-:W-:Y:S01]  /*1710*/  HMMA.16816.F32 R28, R24, R34, R28 ;  /* 0x00000022181c723c */ /* 0x000fe2000000181c */
[----:B------:R-:W-:-:S04]  /*1720*/  NOP ;  /* 0x0000000000007918 */ /* 0x000fc80000000000 */
[----:B------:R-:W-:-:S15]  /*1730*/  @P0 BRA `(.L_x_21) ;  /* 0xfffffffc00780947 */ /* 0x000fde000383ffff */
.L_x_20:
[----:B------:R-:W-:Y:S05]  /*1740*/  @!P2 BRA `(.L_x_22) ;  /* 0x0000000000c0a947 */ /* 0x000fea0003800000 */
[----:B------:R-:W2:Y:S01]  /*1750*/  S2R R8, SR_LANEID ;  /* 0x0000000000087919 */ /* 0x000ea20000000000 */
[----:B------:R-:W-:Y:S01]  /*1760*/  IMAD.IADD R53, R53, 0x1, R57 ;  /* 0x0000000135357824 */ /* 0x000fe200078e0239 */
[----:B------:R-:W-:Y:S05]  /*1770*/  WARPSYNC.ALL ;  /* 0x0000000000007948 */ /* 0x000fea0003800000 */
[----:B------:R-:W-:Y:S02]  /*1780*/  LEA R53, R53, R48, 0x1 ;  /* 0x0000003035357211 */ /* 0x000fe400078e08ff */
[----:B------:R-:W-:Y:S02]  /*1790*/  ISETP.NE.AND P0, PT, R47, 0x1, PT ;  /* 0x000000012f00780c */ /* 0x000fe40003f05270 */
[----:B--2---:R-:W-:-:S02]  /*17a0*/  SHF.R.U32.HI R9, RZ, 0x3, R8 ;  /* 0x00000003ff097819 */ /* 0x004fc40000011608 */
[----:B------:R-:W-:Y:S02]  /*17b0*/  LOP3.LUT R10, R8, 0x7, RZ, 0xc0, !PT ;  /* 0x00000007080a7812 */ /* 0x000fe400078ec0ff */
[----:B------:R-:W-:Y:S01]  /*17c0*/  SHF.R.U32.HI R11, RZ, 0x4, R8 ;  /* 0x00000004ff0b7819 */ /* 0x000fe20000011608 */
[C---:B------:R-:W-:Y:S02]  /*17d0*/  IMAD.SHL.U32 R17, R9.reuse, 0x8, RZ ;  /* 0x0000000809117824 */ /* 0x040fe400078e00ff */
[----:B------:R-:W-:Y:S01]  /*17e0*/  IMAD.SHL.U32 R8, R9, 0x8, RZ ;  /* 0x0000000809087824 */ /* 0x000fe200078e00ff */
[C---:B------:R-:W-:Y:S01]  /*17f0*/  LEA R19, R11.reuse, R10, 0x3 ;  /* 0x0000000a0b137211 */ /* 0x040fe200078e18ff */
[----:B------:R-:W-:Y:S01]  /*1800*/  IMAD.SHL.U32 R20, R11, 0x8, RZ ;  /* 0x000000080b147824 */ /* 0x000fe200078e00ff */
[----:B------:R-:W-:Y:S01]  /*1810*/  LOP3.LUT R17, R17, 0x8, R10, 0xe2, !PT ;  /* 0x0000000811117812 */ /* 0x000fe200078ee20a */
[----:B------:R-:W-:Y:S01]  /*1820*/  IMAD.IADD R9, R4, 0x1, R57 ;  /* 0x0000000104097824 */ /* 0x000fe200078e0239 */
[----:B------:R-:W-:-:S03]  /*1830*/  LOP3.LUT R8, R8, 0x8, RZ, 0xe2, !PT ;  /* 0x0000000808087812 */ /* 0x000fc600078ee2ff */
[----:B------:R-:W-:Y:S02]  /*1840*/  IMAD R20, R17, UR4, R20 ;  /* 0x0000000411147c24 */ /* 0x000fe4000f8e0214 */
[----:B------:R-:W-:Y:S02]  /*1850*/  IMAD R23, R19, UR4, R8 ;  /* 0x0000000413177c24 */ /* 0x000fe4000f8e0208 */
[----:B------:R-:W-:Y:S02]  /*1860*/  IMAD R21, R9, 0x2, R0 ;  /* 0x0000000209157824 */ /* 0x000fe400078e0200 */
[----:B------:R-:W-:Y:S02]  /*1870*/  IMAD.U32 R16, R23, 0x2, R53 ;  /* 0x0000000217107824 */ /* 0x000fe400078e0035 */
[----:B------:R-:W-:-:S04]  /*1880*/  IMAD.U32 R8, R20, 0x2, R21 ;  /* 0x0000000214087824 */ /* 0x000fc800078e0015 */
[----:B------:R-:W-:Y:S04]  /*1890*/  LDSM.16.M88.4 R16, [R16] ;  /* 0x000000001010783b */ /* 0x000fe80000000200 */
[----:B------:R-:W2:Y:S02]  /*18a0*/  LDSM.16.M88.4 R8, [R8] ;  /* 0x000000000808783b */ /* 0x000ea40000000200 */
[C---:B--2---:R-:W-:Y:S08]  /*18b0*/  HMMA.16816.F32 R12, R8.reuse, R16, R12 ;  /* 0x00000010080c723c */ /* 0x044ff0000000180c */
[----:B------:R-:W-:Y:S01]  /*18c0*/  HMMA.16816.F32 R28, R8, R18, R28 ;  /* 0x00000012081c723c */ /* 0x000fe2000000181c */
[----:B------:R-:W-:-:S04]  /*18d0*/  NOP ;  /* 0x0000000000007918 */ /* 0x000fc80000000000 */
[----:B------:R-:W-:-:S15]  /*18e0*/  @!P0 BRA `(.L_x_22) ;  /* 0x0000000000588947 */ /* 0x000fde0003800000 */
[----:B------:R-:W-:Y:S01]  /*18f0*/  VIADD R9, R21, 0x20 ;  /* 0x0000002015097836 */ /* 0x000fe20000000000 */
[----:B------:R-:W-:Y:S05]  /*1900*/  WARPSYNC.ALL ;  /* 0x0000000000007948 */ /* 0x000fea0003800000 */
[----:B------:R-:W-:Y:S01]  /*1910*/  VIADD R8, R53, 0x20 ;  /* 0x0000002035087836 */ /* 0x000fe20000000000 */
[----:B------:R-:W-:Y:S02]  /*1920*/  LEA R9, R20, R9, 0x1 ;  /* 0x0000000914097211 */ /* 0x000fe400078e08ff */
[----:B------:R-:W-:Y:S01]  /*1930*/  ISETP.NE.AND P0, PT, R47, 0x2, PT ;  /* 0x000000022f00780c */ /* 0x000fe20003f05270 */
[----:B------:R-:W-:-:S03]  /*1940*/  IMAD.U32 R16, R23, 0x2, R8 ;  /* 0x0000000217107824 */ /* 0x000fc600078e0008 */
        /* <DEDUP_REMOVED lines=9> */
[----:B------:R-:W-:-:S03]  /*19e0*/  LEA R16, R23, R8, 0x1 ;  /* 0x0000000817107211 */ /* 0x000fc600078e08ff */
[----:B------:R-:W-:-:S03]  /*19f0*/  IMAD.U32 R9, R20, 0x2, R9 ;  /* 0x0000000214097824 */ /* 0x000fc600078e0009 */
[----:B------:R-:W-:Y:S04]  /*1a00*/  LDSM.16.M88.4 R16, [R16] ;  /* 0x000000001010783b */ /* 0x000fe80000000200 */
[----:B------:R-:W2:Y:S02]  /*1a10*/  LDSM.16.M88.4 R8, [R9] ;  /* 0x000000000908783b */ /* 0x000ea40000000200 */
[C---:B--2---:R-:W-:Y:S08]  /*1a20*/  HMMA.16816.F32 R12, R8.reuse, R16, R12 ;  /* 0x00000010080c723c */ /* 0x044ff0000000180c */
[----:B------:R-:W-:-:S15]  /*1a30*/  HMMA.16816.F32 R28, R8, R18, R28 ;  /* 0x00000012081c723c */ /* 0x000fde000000181c */
[----:B------:R-:W-:-:S05]  /*1a40*/  NOP ;  /* 0x0000000000007918 */ /* 0x000fca0000000000 */
.L_x_22:
[----:B------:R-:W2:Y:S01]  /*1a50*/  S2R R8, SR_LANEID ;  /* 0x0000000000087919 */ /* 0x000ea20000000000 */
[----:B------:R-:W-:Y:S05]  /*1a60*/  WARPSYNC.ALL ;  /* 0x0000000000007948 */ /* 0x000fea0003800000 */
[----:B--2---:R-:W-:Y:S02]  /*1a70*/  SHF.R.U32.HI R9, RZ, 0x2, R8 ;  /* 0x00000002ff097819 */ /* 0x004fe40000011608 */
[----:B------:R-:W-:Y:S01]  /*1a80*/  LOP3.LUT R10, R8, 0x3, RZ, 0xc0, !PT ;  /* 0x00000003080a7812 */ /* 0x000fe200078ec0ff */
[----:B------:R-:W-:-:S04]  /*1a90*/  IMAD.IADD R8, R3, 0x1, R44 ;  /* 0x0000000103087824 */ /* 0x000fc800078e022c */
[----:B------:R-:W-:Y:S02]  /*1aa0*/  IMAD R9, R9, 0x24, R10 ;  /* 0x0000002409097824 */ /* 0x000fe400078e020a */
[----:B------:R-:W-:-:S04]  /*1ab0*/  IMAD R8, R8, 0x4, R49 ;  /* 0x0000000408087824 */ /* 0x000fc800078e0231 */
[----:B------:R-:W-:-:S05]  /*1ac0*/  IMAD.U32 R8, R9, 0x8, R8 ;  /* 0x0000000809087824 */ /* 0x000fca00078e0008 */
[----:B------:R2:W-:Y:S04]  /*1ad0*/  STS.64 [R8], R12 ;  /* 0x0000000c08007388 */ /* 0x0005e80000000a00 */
[----:B------:R2:W-:Y:S04]  /*1ae0*/  STS.64 [R8+0x900], R14 ;  /* 0x0009000e08007388 */ /* 0x0005e80000000a00 */
[----:B------:R2:W-:Y:S04]  /*1af0*/  STS.64 [R8+0x20], R28 ;  /* 0x0000201c08007388 */ /* 0x0005e80000000a00 */
[----:B------:R2:W-:Y:S02]  /*1b00*/  STS.64 [R8+0x920], R30 ;  /* 0x0009201e08007388 */ /* 0x0005e40000000a00 */
.L_x_19:
[----:B------:R-:W-:Y:S01]  /*1b10*/  ISETP.GE.AND P0, PT, R40, R7, PT ;  /* 0x000000072800720c */ /* 0x000fe20003f06270 */
[----:B------:R-:W-:-:S12]  /*1b20*/  IMAD.MOV.U32 R44, RZ, RZ, R40 ;  /* 0x000000ffff2c7224 */ /* 0x000fd800078e0028 */
[----:B------:R-:W-:Y:S05]  /*1b30*/  @!P0 BRA `(.L_x_23) ;  /* 0xfffffff400f88947 */ /* 0x000fea000383ffff */
.L_x_15:
[----:B------:R-:W-:Y:S01]  /*1b40*/  ISETP.GE.AND P0, PT, R51, R50, PT ;  /* 0x000000323300720c */ /* 0x000fe20003f06270 */
[----:B------:R-:W-:Y:S05]  /*1b50*/  WARPSYNC.ALL ;  /* 0x0000000000007948 */ /* 0x000fea0003800000 */
[----:B------:R-:W-:Y:S07]  /*1b60*/  BAR.SYNC.DEFER_BLOCKING 0x0 ;  /* 0x0000000000007b1d */ /* 0x000fee0000010000 */
[----:B------:R-:W-:Y:S05]  /*1b70*/  @P0 BRA `(.L_x_24) ;  /* 0x0000000800b80947 */ /* 0x000fea0003800000 */
[----:B------:R-:W-:-:S07]  /*1b80*/  MOV R9, R51 ;  /* 0x0000003300097202 */ /* 0x000fce0000000f00 */
.L_x_40:
[----:B--2---:R-:W-:Y:S01]  /*1b90*/  IMAD R8, R9, 0x4, R49 ;  /* 0x0000000409087824 */ /* 0x004fe200078e0231 */
[----:B------:R-:W-:Y:S01]  /*1ba0*/  ISETP.GT.AND P0, PT, R6, R52, PT ;  /* 0x000000340600720c */ /* 0x000fe20003f04270 */
[----:B------:R-:W-:Y:S01]  /*1bb0*/  BSSY.RECONVERGENT B0, `(.L_x_25) ;  /* 0x0000050000007945 */ /* 0x000fe20003800200 */
[----:B-1----:R-:W-:Y:S02]  /*1bc0*/  IMAD R11, R42, 0x40, R9 ;  /* 0x000000402a0b7824 */ /* 0x002fe400078e0209 */
[----:B------:R1:W2:Y:S01]  /*1bd0*/  LDS R12, [R8+0x4800] ;  /* 0x00480000080c7984 */ /* 0x0002a20000000800 */
[----:B------:R-:W-:-:S03]  /*1be0*/  IMAD.MOV.U32 R13, RZ, RZ, -0x800000 ;  /* 0xff800000ff0d7424 */ /* 0x000fc600078e00ff */
[----:B------:R1:W0:Y:S05]  /*1bf0*/  LDS R10, [R8+0x4900] ;  /* 0x00490000080a7984 */ /* 0x00022a0000000800 */
[----:B------:R-:W-:Y:S05]  /*1c00*/  @!P0 BRA `(.L_x_26) ;  /* 0x0000000400288947 */ /* 0x000fea0003800000 */
[--C-:B------:R-:W-:Y:S01]  /*1c10*/  IMAD.IADD R13, R7, 0x1, -R52.reuse ;  /* 0x00000001070d7824 */ /* 0x100fe200078e0a34 */
[----:B------:R-:W-:Y:S01]  /*1c20*/  BSSY.RECONVERGENT B1, `(.L_x_27) ;  /* 0x0000026000017945 */ /* 0x000fe20003800200 */
[----:B------:R-:W-:Y:S01]  /*1c30*/  PLOP3.LUT P0, PT, PT, PT, PT, 0x80, 0x8 ;  /* 0x000000000008781c */ /* 0x000fe20003f0f070 */
[----:B------:R-:W-:Y:S02]  /*1c40*/  IMAD.MOV.U32 R14, RZ, RZ, R52 ;  /* 0x000000ffff0e7224 */ /* 0x000fe400078e0034 */
[----:B------:R-:W-:Y:S02]  /*1c50*/  ISETP.GT.AND P2, PT, R13, 0x60, PT ;  /* 0x000000600d00780c */ /* 0x000fe40003f44270 */
[----:B------:R-:W-:-:S11]  /*1c60*/  MOV R13, 0xff800000 ;  /* 0xff800000000d7802 */ /* 0x000fd60000000f00 */
[----:B------:R-:W-:Y:S05]  /*1c70*/  @!P2 BRA `(.L_x_28) ;  /* 0x000000000080a947 */ /* 0x000fea0003800000 */
[----:B------:R-:W5:Y:S01]  /*1c80*/  LDCU UR14, c[0x0][0x3b0] ;  /* 0x00007600ff0e77ac */ /* 0x000f620008000800 */
[----:B------:R-:W-:Y:S01]  /*1c90*/  PLOP3.LUT P0, PT, PT, PT, PT, 0x8, 0x80 ;  /* 0x000000000080781c */ /* 0x000fe20003f0e170 */
[----:B------:R-:W-:Y:S01]  /*1ca0*/  VIADD R23, R7, 0xffffffa0 ;  /* 0xffffffa007177836 */ /* 0x000fe20000000000 */
[----:B-----5:R-:W-:-:S13]  /*1cb0*/  ISETP.NE.AND P2, PT, RZ, UR14, PT ;  /* 0x0000000eff007c0c */ /* 0x020fda000bf45270 */
.L_x_29:
[--C-:B0-----:R-:W-:Y:S01]  /*1cc0*/  IMAD R16, R9, 0x48, R14.reuse ;  /* 0x0000004809107824 */ /* 0x101fe200078e020e */
[----:B------:R-:W0:Y:S01]  /*1cd0*/  LDCU UR14, c[0x0][0x3b4] ;  /* 0x00007680ff0e77ac */ /* 0x000e220008000800 */
[C-C-:B------:R-:W-:Y:S02]  /*1ce0*/  IADD3 R20, PT, PT, R45.reuse, 0x40, R14.reuse ;  /* 0x000000402d147810 */ /* 0x140fe40007ffe00e */
[----:B------:R-:W-:Y:S01]  /*1cf0*/  IMAD R15, R16, 0x4, R49 ;  /* 0x00000004100f7824 */ /* 0x000fe200078e0231 */
[----:B------:R-:W-:Y:S01]  /*1d00*/  IADD3 R18, PT, PT, R45, 0x20, R14 ;  /* 0x000000202d127810 */ /* 0x000fe20007ffe00e */
[----:B------:R-:W-:Y:S01]  /*1d10*/  IMAD.IADD R16, R14, 0x1, R45 ;  /* 0x000000010e107824 */ /* 0x000fe200078e022d */
[-C--:B------:R-:W-:Y:S02]  /*1d20*/  ISETP.GT.AND P3, PT, R20, R11.reuse, PT ;  /* 0x0000000b1400720c */ /* 0x080fe40003f64270 */
[----:B------:R-:W0:Y:S01]  /*1d30*/  LDS R19, [R15+0x80] ;  /* 0x000080000f137984 */ /* 0x000e220000000800 */
[----:B------:R-:W-:-:S02]  /*1d40*/  ISETP.GT.AND P5, PT, R18, R11, PT ;  /* 0x0000000b1200720c */ /* 0x000fc40003fa4270 */
[----:B------:R-:W-:Y:S01]  /*1d50*/  IADD3 R20, PT, PT, R45, 0x60, R14 ;  /* 0x000000602d147810 */ /* 0x000fe20007ffe00e */
[----:B------:R-:W5:Y:S01]  /*1d60*/  LDS R17, [R15] ;  /* 0x000000000f117984 */ /* 0x000f620000000800 */
[----:B------:R-:W-:Y:S02]  /*1d70*/  IADD3 R14, PT, PT, R14, 0x80, RZ ;  /* 0x000000800e0e7810 */ /* 0x000fe40007ffe0ff */
[----:B------:R-:W-:Y:S01]  /*1d80*/  ISETP.GT.AND P4, PT, R16, R11, PT ;  /* 0x0000000b1000720c */ /* 0x000fe20003f84270 */
[----:B------:R-:W1:Y:S04]  /*1d90*/  LDS R21, [R15+0x100] ;  /* 0x000100000f157984 */ /* 0x000e680000000800 */
[----:B------:R-:W2:Y:S01]  /*1da0*/  LDS R22, [R15+0x180] ;  /* 0x000180000f167984 */ /* 0x000ea20000000800 */
[----:B0-----:R-:W-:Y:S01]  /*1db0*/  FMUL R19, R19, UR14 ;  /* 0x0000000e13137c20 */ /* 0x001fe20008400000 */
[----:B-----5:R-:W-:-:S04]  /*1dc0*/  FMUL R16, R17, UR14 ;  /* 0x0000000e11107c20 */ /* 0x020fc80008400000 */
[----:B------:R-:W-:Y:S02]  /*1dd0*/  @P2 FSEL R19, R19, -INF , !P5 ;  /* 0xff80000013132808 */ /* 0x000fe40006800000 */
[----:B------:R-:W-:Y:S01]  /*1de0*/  ISETP.GE.AND P5, PT, R14, R23, PT ;  /* 0x000000170e00720c */ /* 0x000fe20003fa6270 */
[----:B-1----:R-:W-:Y:S01]  /*1df0*/  FMUL R18, R21, UR14 ;  /* 0x0000000e15127c20 */ /* 0x002fe20008400000 */
[----:B------:R-:W-:Y:S02]  /*1e00*/  @P2 FSEL R16, R16, -INF , !P4 ;  /* 0xff80000010102808 */ /* 0x000fe40006000000 */
[----:B------:R-:W-:Y:S01]  /*1e10*/  ISETP.GT.AND P4, PT, R20, R11, PT ;  /* 0x0000000b1400720c */ /* 0x000fe20003f84270 */
[----:B--2---:R-:W-:Y:S01]  /*1e20*/  FMUL R22, R22, UR14 ;  /* 0x0000000e16167c20 */ /* 0x004fe20008400000 */
[----:B------:R-:W-:Y:S02]  /*1e30*/  FMNMX3 R13, R13, R16, R19, !PT ;  /* 0x000000100d0d7276 */ /* 0x000fe40007800013 */
[----:B------:R-:W-:-:S02]  /*1e40*/  @P2 FSEL R18, R18, -INF , !P3 ;  /* 0xff80000012122808 */ /* 0x000fc40005800000 */
[----:B------:R-:W-:-:S04]  /*1e50*/  @P2 FSEL R22, R22, -INF , !P4 ;  /* 0xff80000016162808 */ /* 0x000fc80006000000 */
[----:B------:R-:W-:Y:S01]  /*1e60*/  FMNMX3 R13, R13, R18, R22, !PT ;  /* 0x000000120d0d7276 */ /* 0x000fe20007800016 */
[----:B------:R-:W-:Y:S06]  /*1e70*/  @!P5 BRA `(.L_x_29) ;  /* 0xfffffffc0090d947 */ /* 0x000fec000383ffff */
.L_x_28:
[----:B0--34-:R-:W-:Y:S05]  /*1e80*/  BSYNC.RECONVERGENT B1 ;  /* 0x0000000000017941 */ /* 0x019fea0003800200 */
.L_x_27:
[----:B------:R-:W-:Y:S01]  /*1e90*/  IMAD.IADD R15, R7, 0x1, -R14 ;  /* 0x00000001070f7824 */ /* 0x000fe200078e0a0e */
[----:B------:R-:W-:Y:S04]  /*1ea0*/  BSSY.RECONVERGENT B1, `(.L_x_30) ;  /* 0x0000014000017945 */ /* 0x000fe80003800200 */
[----:B------:R-:W-:-:S13]  /*1eb0*/  ISETP.GT.AND P2, PT, R15, 0x20, PT ;  /* 0x000000200f00780c */ /* 0x000fda0003f44270 */
[----:B------:R-:W-:Y:S05]  /*1ec0*/  @!P2 BRA `(.L_x_31) ;  /* 0x000000000044a947 */ /* 0x000fea0003800000 */
[--C-:B------:R-:W-:Y:S01]  /*1ed0*/  IMAD R16, R9, 0x48, R14.reuse ;  /* 0x0000004809107824 */ /* 0x100fe200078e020e */
[----:B------:R-:W0:Y:S01]  /*1ee0*/  LDCU.64 UR14, c[0x0][0x3b0] ;  /* 0x00007600ff0e77ac */ /* 0x000e220008000a00 */
[----:B------:R-:W-:Y:S02]  /*1ef0*/  IADD3 R18, PT, PT, R45, 0x20, R14 ;  /* 0x000000202d127810 */ /* 0x000fe40007ffe00e */
[----:B------:R-:W-:Y:S01]  /*1f00*/  IMAD R15, R16, 0x4, R49 ;  /* 0x00000004100f7824 */ /* 0x000fe200078e0231 */
[----:B------:R-:W-:Y:S01]  /*1f10*/  PLOP3.LUT P0, PT, PT, PT, PT, 0x8, 0x80 ;  /* 0x000000000080781c */ /* 0x000fe20003f0e170 */
[----:B------:R-:W-:Y:S01]  /*1f20*/  IMAD.IADD R16, R14, 0x1, R45 ;  /* 0x000000010e107824 */ /* 0x000fe200078e022d */
[-C--:B------:R-:W-:Y:S01]  /*1f30*/  ISETP.GT.AND P3, PT, R18, R11.reuse, PT ;  /* 0x0000000b1200720c */ /* 0x080fe20003f64270 */
[----:B------:R-:W-:Y:S01]  /*1f40*/  VIADD R14, R14, 0x40 ;  /* 0x000000400e0e7836 */ /* 0x000fe20000000000 */
[----:B------:R-:W3:Y:S02]  /*1f50*/  LDS R17, [R15] ;  /* 0x000000000f117984 */ /* 0x000ee40000000800 */
[----:B------:R-:W-:-:S02]  /*1f60*/  ISETP.GT.AND P2, PT, R16, R11, PT ;  /* 0x0000000b1000720c */ /* 0x000fc40003f44270 */
[----:B------:R-:W4:Y:S01]  /*1f70*/  LDS R19, [R15+0x80] ;  /* 0x000080000f137984 */ /* 0x000f220000000800 */
[----:B0-----:R-:W-:Y:S01]  /*1f80*/  ISETP.NE.AND P4, PT, RZ, UR14, PT ;  /* 0x0000000eff007c0c */ /* 0x001fe2000bf85270 */
[----:B---3--:R-:W-:Y:S01]  /*1f90*/  FMUL R16, R17, UR15 ;  /* 0x0000000f11107c20 */ /* 0x008fe20008400000 */
[----:B----4-:R-:W-:-:S11]  /*1fa0*/  FMUL R19, R19, UR15 ;  /* 0x0000000f13137c20 */ /* 0x010fd60008400000 */
[----:B------:R-:W-:Y:S02]  /*1fb0*/  @P4 FSEL R16, R16, -INF , !P2 ;  /* 0xff80000010104808 */ /* 0x000fe40005000000 */
[----:B------:R-:W-:-:S04]  /*1fc0*/  @P4 FSEL R19, R19, -INF , !P3 ;  /* 0xff80000013134808 */ /* 0x000fc80005800000 */
[----:B------:R-:W-:-:S07]  /*1fd0*/  FMNMX3 R13, R13, R16, R19, !PT ;  /* 0x000000100d0d7276 */ /* 0x000fce0007800013 */
.L_x_31:
[----:B------:R-:W-:Y:S05]  /*1fe0*/  BSYNC.RECONVERGENT B1 ;  /* 0x0000000000017941 */ /* 0x000fea0003800200 */
.L_x_30:
[----:B------:R-:W-:-:S13]  /*1ff0*/  ISETP.LT.OR P0, PT, R14, R7, P0 ;  /* 0x000000070e00720c */ /* 0x000fda0000701670 */
[----:B------:R-:W-:Y:S05]  /*2000*/  @!P0 BRA `(.L_x_26) ;  /* 0x0000000000288947 */ /* 0x000fea0003800000 */
[----:B------:R-:W-:Y:S01]  /*2010*/  IMAD R16, R9, 0x48, R14 ;  /* 0x0000004809107824 */ /* 0x000fe200078e020e */
[----:B------:R-:W0:Y:S01]  /*2020*/  LDCU.64 UR14, c[0x0][0x3b0] ;  /* 0x00007600ff0e77ac */ /* 0x000e220008000a00 */
[----:B------:R-:W-:-:S03]  /*2030*/  IMAD.IADD R14, R14, 0x1, R45 ;  /* 0x000000010e0e7824 */ /* 0x000fc600078e022d */
[----:B------:R-:W-:Y:S02]  /*2040*/  LEA R16, R16, R49, 0x2 ;  /* 0x0000003110107211 */ /* 0x000fe400078e10ff */
[----:B------:R-:W-:-:S04]  /*2050*/  ISETP.GT.AND P0, PT, R14, R11, PT ;  /* 0x0000000b0e00720c */ /* 0x000fc80003f04270 */
[----:B------:R-:W3:Y:S01]  /*2060*/  LDS R16, [R16] ;  /* 0x0000000010107984 */ /* 0x000ee20000000800 */
[----:B0-----:R-:W-:Y:S01]  /*2070*/  ISETP.NE.AND P2, PT, RZ, UR14, PT ;  /* 0x0000000eff007c0c */ /* 0x001fe2000bf45270 */
[----:B---3--:R-:W-:-:S12]  /*2080*/  FMUL R18, R16, UR15 ;  /* 0x0000000f10127c20 */ /* 0x008fd80008400000 */
[----:B------:R-:W-:-:S04]  /*2090*/  @P2 FSEL R18, R18, -INF , !P0 ;  /* 0xff80000012122808 */ /* 0x000fc80004000000 */
[----:B------:R-:W-:-:S07]  /*20a0*/  FMNMX R13, R13, R18, !PT ;  /* 0x000000120d0d7209 */ /* 0x000fce0007800000 */
.L_x_26:
[----:B0--34-:R-:W-:Y:S05]  /*20b0*/  BSYNC.RECONVERGENT B0 ;  /* 0x0000000000007941 */ /* 0x019fea0003800200 */
.L_x_25:
[----:B------:R-:W-:Y:S01]  /*20c0*/  UMOV UR14, 0xffffffff ;  /* 0xffffffff000e7882 */ /* 0x000fe20000000000 */
[----:B------:R-:W-:Y:S02]  /*20d0*/  ISETP.GT.AND P0, PT, R6, R52, PT ;  /* 0x000000340600720c */ /* 0x000fe40003f04270 */
[----:B------:R-:W-:Y:S11]  /*20e0*/  BRA.DIV UR14, `(.L_x_32) ;  /* 0x000000120ec87947 */ /* 0x000ff6000b800000 */
[----:B------:R-:W0:Y:S02]  /*20f0*/  SHFL.BFLY PT, R14, R13, 0x10, 0x1f ;  /* 0x0e001f000d0e7f89 */ /* 0x000e2400000e0000 */
[----:B0-----:R-:W-:-:S05]  /*2100*/  FMNMX R14, R14, R13, !PT ;  /* 0x0000000d0e0e7209 */ /* 0x001fca0007800000 */
[----:B------:R-:W0:Y:S02]  /*2110*/  SHFL.BFLY PT, R15, R14, 0x8, 0x1f ;  /* 0x0d001f000e0f7f89 */ /* 0x000e2400000e0000 */
[----:B0-----:R-:W-:-:S05]  /*2120*/  FMNMX R15, R14, R15, !PT ;  /* 0x0000000f0e0f7209 */ /* 0x001fca0007800000 */
[----:B------:R-:W0:Y:S02]  /*2130*/  SHFL.BFLY PT, R16, R15, 0x4, 0x1f ;  /* 0x0c801f000f107f89 */ /* 0x000e2400000e0000 */
[----:B0-----:R-:W-:-:S05]  /*2140*/  FMNMX R16, R15, R16, !PT ;  /* 0x000000100f107209 */ /* 0x001fca0007800000 */
[----:B------:R-:W0:Y:S02]  /*2150*/  SHFL.BFLY PT, R17, R16, 0x2, 0x1f ;  /* 0x0c401f0010117f89 */ /* 0x000e2400000e0000 */
[----:B0-----:R-:W-:-:S05]  /*2160*/  FMNMX R17, R16, R17, !PT ;  /* 0x0000001110117209 */ /* 0x001fca0007800000 */
[----:B------:R0:W3:Y:S02]  /*2170*/  SHFL.BFLY PT, R18, R17, 0x1, 0x1f ;  /* 0x0c201f0011127f89 */ /* 0x0000e400000e0000 */
.L_x_71:
[----:B--23--:R-:W-:Y:S01]  /*2180*/  FMNMX3 R13, R17, R18, R12, !PT ;  /* 0x00000012110d7276 */ /* 0x00cfe2000780000c */
[----:B------:R-:W-:Y:S01]  /*2190*/  IMAD.MOV.U32 R25, RZ, RZ, 0x3bbb989d ;  /* 0x3bbb989dff197424 */ /* 0x000fe200078e00ff */
[----:B0-----:R-:W0:Y:S01]  /*21a0*/  LDC R15, c[0x0][0x3ac] ;  /* 0x0000eb00ff0f7b82 */ /* 0x001e220000000800 */
[----:B------:R-:W-:Y:S01]  /*21b0*/  IMAD.MOV.U32 R27, RZ, RZ, 0x437c0000 ;  /* 0x437c0000ff1b7424 */ /* 0x000fe200078e00ff */
[----:B------:R-:W-:Y:S01]  /*21c0*/  BSSY.RECONVERGENT B0, `(.L_x_33) ;  /* 0x0000028000007945 */ /* 0x000fe20003800200 */
[----:B------:R-:W-:-:S04]  /*21d0*/  FADD R12, R12, -R13 ;  /* 0x8000000d0c0c7221 */ /* 0x000fc80000000000 */
[----:B------:R-:W-:-:S04]  /*21e0*/  FFMA.SAT R14, R12, R25, 0.5 ;  /* 0x3f0000000c0e7423 */ /* 0x000fc80000002019 */
[----:B------:R-:W-:-:S04]  /*21f0*/  FFMA.RM R14, R14, R27, 12582913 ;  /* 0x4b4000010e0e7423 */ /* 0x000fc8000000401b */
[C---:B------:R-:W-:Y:S01]  /*2200*/  FADD R17, R14.reuse, -12583039 ;  /* 0xcb40007f0e117421 */ /* 0x040fe20000000000 */
[----:B------:R-:W-:-:S03]  /*2210*/  IMAD.SHL.U32 R14, R14, 0x800000, RZ ;  /* 0x008000000e0e7824 */ /* 0x000fc600078e00ff */
[----:B------:R-:W-:-:S04]  /*2220*/  FFMA R17, R12, 1.4426950216293334961, -R17 ;  /* 0x3fb8aa3b0c117823 */ /* 0x000fc80000000811 */
[----:B------:R-:W-:Y:S01]  /*2230*/  FFMA R17, R12, 1.925963033500011079e-08, R17 ;  /* 0x32a570600c117823 */ /* 0x000fe20000000011 */
[----:B0-----:R-:W-:Y:S02]  /*2240*/  ISETP.GE.AND P2, PT, R52, R15, PT ;  /* 0x0000000f3400720c */ /* 0x001fe40003f46270 */
[----:B------:R-:W-:-:S03]  /*2250*/  MOV R12, RZ ;  /* 0x000000ff000c7202 */ /* 0x000fc60000000f00 */
[----:B------:R-:W0:Y:S01]  /*2260*/  MUFU.EX2 R17, R17 ;  /* 0x0000001100117308 */ /* 0x000e220000000800 */
[----:B-1----:R-:W-:Y:S07]  /*2270*/  @!P0 BRA `(.L_x_34) ;  /* 0x0000000000708947 */ /* 0x002fee0003800000 */
[----:B------:R-:W1:Y:S01]  /*2280*/  LDC R24, c[0x0][0x3b4] ;  /* 0x0000ed00ff187b82 */ /* 0x000e620000000800 */
[----:B------:R-:W2:Y:S01]  /*2290*/  LDCU UR14, c[0x0][0x3b0] ;  /* 0x00007600ff0e77ac */ /* 0x000ea20008000800 */
[----:B------:R-:W-:Y:S02]  /*22a0*/  IMAD.MOV.U32 R12, RZ, RZ, RZ ;  /* 0x000000ffff0c7224 */ /* 0x000fe400078e00ff */
[----:B------:R-:W-:Y:S01]  /*22b0*/  IMAD.MOV.U32 R16, RZ, RZ, R52 ;  /* 0x000000ffff107224 */ /* 0x000fe200078e0034 */
[----:B--2---:R-:W-:-:S13]  /*22c0*/  ISETP.NE.AND P3, PT, RZ, UR14, PT ;  /* 0x0000000eff007c0c */ /* 0x004fda000bf65270 */
.L_x_35:
[----:B------:R-:W-:Y:S02]  /*22d0*/  IMAD R20, R9, 0x48, R16 ;  /* 0x0000004809147824 */ /* 0x000fe400078e0210 */
[----:B--2---:R-:W-:Y:S02]  /*22e0*/  IMAD.IADD R18, R16, 0x1, R45 ;  /* 0x0000000110127824 */ /* 0x004fe400078e022d */
[----:B------:R-:W-:Y:S02]  /*22f0*/  IMAD R19, R20, 0x4, R49 ;  /* 0x0000000414137824 */ /* 0x000fe400078e0231 */
[----:B------:R-:W-:Y:S01]  /*2300*/  VIADD R16, R16, 0x20 ;  /* 0x0000002010107836 */ /* 0x000fe20000000000 */
[----:B------:R-:W-:Y:S02]  /*2310*/  ISETP.GT.AND P0, PT, R18, R11, PT ;  /* 0x0000000b1200720c */ /* 0x000fe40003f04270 */
[----:B------:R2:W1:Y:S02]  /*2320*/  LDS R21, [R19] ;  /* 0x0000000013157984 */ /* 0x0004640000000800 */
[----:B--2---:R-:W-:-:S02]  /*2330*/  IMAD R19, R20, -0x2, R19 ;  /* 0xfffffffe14137824 */ /* 0x004fc400078e0213 */
[----:B-1----:R-:W-:-:S05]  /*2340*/  FMUL R22, R21, R24 ;  /* 0x0000001815167220 */ /* 0x002fca0000400000 */
[----:B------:R-:W-:Y:S02]  /*2350*/  @P3 FSEL R22, R22, -INF , !P0 ;  /* 0xff80000016163808 */ /* 0x000fe40004000000 */
[----:B------:R-:W-:-:S03]  /*2360*/  ISETP.GE.AND P0, PT, R16, R7, PT ;  /* 0x000000071000720c */ /* 0x000fc60003f06270 */
[----:B------:R-:W-:-:S04]  /*2370*/  FADD R22, -R13, R22 ;  /* 0x000000160d167221 */ /* 0x000fc80000000100 */
[----:B------:R-:W-:-:S04]  /*2380*/  FFMA.SAT R18, R22, R25, 0.5 ;  /* 0x3f00000016127423 */ /* 0x000fc80000002019 */
[----:B------:R-:W-:-:S04]  /*2390*/  FFMA.RM R18, R18, R27, 12582913 ;  /* 0x4b40000112127423 */ /* 0x000fc8000000401b */
[C---:B------:R-:W-:Y:S01]  /*23a0*/  FADD R21, R18.reuse, -12583039 ;  /* 0xcb40007f12157421 */ /* 0x040fe20000000000 */
[----:B------:R-:W-:-:S03]  /*23b0*/  SHF.L.U32 R18, R18, 0x17, RZ ;  /* 0x0000001712127819 */ /* 0x000fc600000006ff */
[----:B------:R-:W-:-:S04]  /*23c0*/  FFMA R21, R22, 1.4426950216293334961, -R21 ;  /* 0x3fb8aa3b16157823 */ /* 0x000fc80000000815 */
[----:B------:R-:W-:-:S06]  /*23d0*/  FFMA R21, R22, 1.925963033500011079e-08, R21 ;  /* 0x32a5706016157823 */ /* 0x000fcc0000000015 */
[----:B------:R-:W1:Y:S02]  /*23e0*/  MUFU.EX2 R21, R21 ;  /* 0x0000001500157308 */ /* 0x000e640000000800 */
[----:B-1----:R-:W-:-:S04]  /*23f0*/  FMUL R23, R18, R21 ;  /* 0x0000001512177220 */ /* 0x002fc80000400000 */
[----:B------:R-:W-:Y:S01]  /*2400*/  FADD R12, R23, R12 ;  /* 0x0000000c170c7221 */ /* 0x000fe20000000000 */
[----:B------:R-:W-:-:S05]  /*2410*/  F2FP.F16.F32.PACK_AB R18, RZ, R23 ;  /* 0x00000017ff12723e */ /* 0x000fca00000000ff */
[----:B------:R2:W-:Y:S01]  /*2420*/  STS.U16 [R19], R18 ;  /* 0x0000001213007388 */ /* 0x0005e20000000400 */
[----:B------:R-:W-:Y:S05]  /*2430*/  @!P0 BRA `(.L_x_35) ;  /* 0xfffffffc00a48947 */ /* 0x000fea000383ffff */
.L_x_34:
[----:B------:R-:W-:Y:S05]  /*2440*/  BSYNC.RECONVERGENT B0 ;  /* 0x0000000000007941 */ /* 0x000fea0003800200 */
.L_x_33:
[----:B------:R-:W-:Y:S01]  /*2450*/  UMOV UR14, 0xffffffff ;  /* 0xffffffff000e7882 */ /* 0x000fe20000000000 */
[----:B0-2---:R-:W-:Y:S02]  /*2460*/  FMUL R18, R14, R17 ;  /* 0x000000110e127220 */ /* 0x005fe40000400000 */
[----:B------:R-:W-:Y:S05]  /*2470*/  BRA.DIV UR14, `(.L_x_36) ;  /* 0x000000120e887947 */ /* 0x000fea000b800000 */
[----:B------:R-:W0:Y:S02]  /*2480*/  SHFL.BFLY PT, R11, R12, 0x10, 0x1f ;  /* 0x0e001f000c0b7f89 */ /* 0x000e2400000e0000 */
[----:B0-----:R-:W-:-:S05]  /*2490*/  FADD R11, R11, R12 ;  /* 0x0000000c0b0b7221 */ /* 0x001fca0000000000 */
[----:B------:R-:W0:Y:S02]  /*24a0*/  SHFL.BFLY PT, R14, R11, 0x8, 0x1f ;  /* 0x0d001f000b0e7f89 */ /* 0x000e2400000e0000 */
[----:B0-----:R-:W-:-:S05]  /*24b0*/  FADD R14, R11, R14 ;  /* 0x0000000e0b0e7221 */ /* 0x001fca0000000000 */
[----:B------:R-:W0:Y:S02]  /*24c0*/  SHFL.BFLY PT, R17, R14, 0x4, 0x1f ;  /* 0x0c801f000e117f89 */ /* 0x000e2400000e0000 */
[----:B0-----:R-:W-:-:S05]  /*24d0*/  FADD R17, R14, R17 ;  /* 0x000000110e117221 */ /* 0x001fca0000000000 */
[----:B------:R-:W0:Y:S02]  /*24e0*/  SHFL.BFLY PT, R16, R17, 0x2, 0x1f ;  /* 0x0c401f0011107f89 */ /* 0x000e2400000e0000 */
[----:B0-----:R-:W-:-:S05]  /*24f0*/  FADD R16, R17, R16 ;  /* 0x0000001011107221 */ /* 0x001fca0000000000 */
[----:B------:R0:W1:Y:S02]  /*2500*/  SHFL.BFLY PT, R19, R16, 0x1, 0x1f ;  /* 0x0c201f0010137f89 */ /* 0x00006400000e0000 */
.L_x_78:
[----:B-1----:R-:W-:Y:S01]  /*2510*/  FADD R19, R16, R19 ;  /* 0x0000001310137221 */ /* 0x002fe20000000000 */
[----:B------:R-:W-:Y:S03]  /*2520*/  BSSY.RECONVERGENT B0, `(.L_x_37) ;  /* 0x000000d000007945 */ /* 0x000fe60003800200 */
[----:B------:R-:W-:Y:S01]  /*2530*/  FFMA R19, R10, R18, R19 ;  /* 0x000000120a137223 */ /* 0x000fe20000000013 */
[----:B------:R-:W-:Y:S06]  /*2540*/  @P2 BRA `(.L_x_38) ;  /* 0x0000000000282947 */ /* 0x000fec0003800000 */
[----:B------:R-:W-:Y:S02]  /*2550*/  IMAD R17, R9, UR4, RZ ;  /* 0x0000000409117c24 */ /* 0x000fe4000f8e02ff */
[----:B------:R-:W-:-:S07]  /*2560*/  IMAD.MOV.U32 R10, RZ, RZ, R52 ;  /* 0x000000ffff0a7224 */ /* 0x000fce00078e0034 */
.L_x_39:
[----:B-1----:R-:W-:Y:S01]  /*2570*/  IMAD.IADD R12, R17, 0x1, R10 ;  /* 0x00000001110c7824 */ /* 0x002fe200078e020a */
[----:B------:R-:W-:-:S03]  /*2580*/  IADD3 R10, PT, PT, R10, 0x20, RZ ;  /* 0x000000200a0a7810 */ /* 0x000fc60007ffe0ff */
[----:B------:R-:W-:Y:S01]  /*2590*/  IMAD R12, R12, 0x4, R49 ;  /* 0x000000040c0c7824 */ /* 0x000fe200078e0231 */
[----:B------:R-:W-:-:S04]  /*25a0*/  ISETP.GE.AND P0, PT, R10, R15, PT ;  /* 0x0000000f0a00720c */ /* 0x000fc80003f06270 */
[----:B------:R-:W1:Y:S02]  /*25b0*/  LDS R11, [R12+0x4a00] ;  /* 0x004a00000c0b7984 */ /* 0x000e640000000800 */
[----:B-1----:R-:W-:-:S05]  /*25c0*/  FMUL R11, R18, R11 ;  /* 0x0000000b120b7220 */ /* 0x002fca0000400000 */
[----:B------:R1:W-:Y:S02]  /*25d0*/  STS [R12+0x4a00], R11 ;  /* 0x004a000b0c007388 */ /* 0x0003e40000000800 */
[----:B------:R-:W-:Y:S05]  /*25e0*/  @!P0 BRA `(.L_x_39) ;  /* 0xfffffffc00e08947 */ /* 0x000fea000383ffff */
.L_x_38:
[----:B------:R-:W-:Y:S05]  /*25f0*/  BSYNC.RECONVERGENT B0 ;  /* 0x0000000000007941 */ /* 0x000fea0003800200 */
.L_x_37:
[----:B------:R-:W-:Y:S01]  /*2600*/  ISETP.NE.AND P0, PT, R52, RZ, PT ;  /* 0x000000ff3400720c */ /* 0x000fe20003f05270 */
[----:B------:R-:W-:-:S12]  /*2610*/  VIADD R9, R9, 0x4 ;  /* 0x0000000409097836 */ /* 0x000fd80000000000 */
[----:B------:R2:W-:Y:S04]  /*2620*/  @!P0 STS [R8+0x4800], R13 ;  /* 0x0048000d08008388 */ /* 0x0005e80000000800 */
[----:B------:R2:W-:Y:S01]  /*2630*/  @!P0 STS [R8+0x4900], R19 ;  /* 0x0049001308008388 */ /* 0x0005e20000000800 */
[----:B------:R-:W-:-:S13]  /*2640*/  ISETP.GE.AND P0, PT, R9, R50, PT ;  /* 0x000000320900720c */ /* 0x000fda0003f06270 */
[----:B--2---:R-:W-:Y:S05]  /*2650*/  @!P0 BRA `(.L_x_40) ;  /* 0xfffffff4004c8947 */ /* 0x004fea000383ffff */
.L_x_24:
[----:B------:R-:W-:Y:S05]  /*2660*/  WARPSYNC.ALL ;  /* 0x0000000000007948 */ /* 0x000fea0003800000 */
[----:B------:R-:W-:Y:S06]  /*2670*/  BAR.SYNC.DEFER_BLOCKING 0x0 ;  /* 0x0000000000007b1d */ /* 0x000fec0000010000 */
[----:B01----:R-:W-:Y:S05]  /*2680*/  @P1 BRA `(.L_x_41) ;  /* 0x0000000c00181947 */ /* 0x003fea0003800000 */
[----:B------:R-:W-:Y:S05]  /*2690*/  WARPSYNC.ALL ;  /* 0x0000000000007948 */ /* 0x000fea0003800000 */
[----:B------:R-:W5:Y:S01]  /*26a0*/  LDCU UR14, c[0x0][0x3a8] ;  /* 0x00007500ff0e77ac */ /* 0x000f620008000800 */
[----:B------:R-:W-:Y:S01]  /*26b0*/  VIADD R45, R45, 0x40 ;  /* 0x000000402d2d7836 */ /* 0x000fe20000000000 */
[----:B------:R-:W-:Y:S04]  /*26c0*/  BAR.SYNC.DEFER_BLOCKING 0x0 ;  /* 0x0000000000007b1d */ /* 0x000fe80000010000 */
[----:B-----5:R-:W-:-:S13]  /*26d0*/  ISETP.GE.AND P0, PT, R45, UR14, PT ;  /* 0x0000000e2d007c0c */ /* 0x020fda000bf06270 */
[----:B------:R-:W-:Y:S05]  /*26e0*/  @!P0 BRA `(.L_x_42) ;  /* 0xffffffe400b48947 */ /* 0x000fea000383ffff */
.L_x_12:
[----:B------:R-:W-:-:S13]  /*26f0*/  ISETP.GE.AND P0, PT, R51, R50, PT ;  /* 0x000000323300720c */ /* 0x000fda0003f06270 */
[----:B01-34-:R-:W-:Y:S05]  /*2700*/  @P0 EXIT ;  /* 0x000000000000094d */ /* 0x01bfea0003800000 */
[----:B------:R-:W0:Y:S01]  /*2710*/  LDC.64 R2, c[0x0][0x398] ;  /* 0x0000e600ff027b82 */ /* 0x000e220000000a00 */
[----:B------:R-:W1:Y:S01]  /*2720*/  LDCU UR14, c[0x0][0x3ac] ;  /* 0x00007580ff0e77ac */ /* 0x000e620008000800 */
[----:B------:R-:W-:Y:S01]  /*2730*/  LOP3.LUT R9, RZ, R52, RZ, 0x33, !PT ;  /* 0x00000034ff097212 */ /* 0x000fe200078e33ff */
[----:B------:R-:W-:Y:S01]  /*2740*/  IMAD.U32 R5, RZ, RZ, UR6 ;  /* 0x00000006ff057e24 */ /* 0x000fe2000f8e00ff */
[----:B--2---:R-:W-:Y:S02]  /*2750*/  MOV R12, UR4 ;  /* 0x00000004000c7c02 */ /* 0x004fe40008000f00 */
[----:B------:R-:W-:Y:S02]  /*2760*/  LOP3.LUT R6, R52, 0x20, RZ, 0xfc, !PT ;  /* 0x0000002034067812 */ /* 0x000fe400078efcff */
[----:B------:R-:W-:Y:S01]  /*2770*/  IADD3 R8, PT, PT, R5, 0x4b80, R0 ;  /* 0x00004b8005087810 */ /* 0x000fe20007ffe000 */
[----:B------:R-:W-:Y:S01]  /*2780*/  IMAD.SHL.U32 R12, R12, 0x4, RZ ;  /* 0x000000040c0c7824 */ /* 0x000fe200078e00ff */
[----:B------:R-:W-:-:S02]  /*2790*/  LOP3.LUT R10, R52, 0x40, RZ, 0xfc, !PT ;  /* 0x00000040340a7812 */ /* 0x000fc400078efcff */
[----:B------:R-:W-:Y:S01]  /*27a0*/  LOP3.LUT R11, R52, 0x60, RZ, 0xfc, !PT ;  /* 0x00000060340b7812 */ /* 0x000fe200078efcff */
[----:B-1----:R-:W-:Y:S01]  /*27b0*/  VIADD R9, R9, UR14 ;  /* 0x0000000e09097c36 */ /* 0x002fe20008000000 */
[----:B0-----:R-:W-:-:S04]  /*27c0*/  IADD3 R2, P0, PT, R2, 0x80, RZ ;  /* 0x0000008002027810 */ /* 0x001fc80007f1e0ff */
[----:B------:R-:W-:Y:S01]  /*27d0*/  LOP3.LUT R18, R9, 0x60, RZ, 0xc0, !PT ;  /* 0x0000006009127812 */ /* 0x000fe200078ec0ff */
[----:B------:R-:W-:-:S08]  /*27e0*/  IMAD.X R7, RZ, RZ, R3, P0 ;  /* 0x000000ffff077224 */ /* 0x000fd000000e0603 */
.L_x_62:
[----:B0-----:R-:W0:Y:S01]  /*27f0*/  LDCU UR14, c[0x0][0x3ac] ;  /* 0x00007580ff0e77ac */ /* 0x001e220008000800 */
[----:B------:R-:W-:Y:S01]  /*2800*/  BSSY.RECONVERGENT B0, `(.L_x_43) ;  /* 0x00000aa000007945 */ /* 0x000fe20003800200 */
[----:B0-----:R-:W-:-:S13]  /*2810*/  ISETP.GE.AND P0, PT, R52, UR14, PT ;  /* 0x0000000e34007c0c */ /* 0x001fda000bf06270 */
[----:B-123--:R-:W-:Y:S05]  /*2820*/  @P0 BRA `(.L_x_44) ;  /* 0x00000008009c0947 */ /* 0x00efea0003800000 */
[----:B------:R-:W-:Y:S01]  /*2830*/  IMAD R3, R51, 0x4, R49 ;  /* 0x0000000433037824 */ /* 0x000fe200078e0231 */
[----:B------:R-:W-:Y:S01]  /*2840*/  ISETP.NE.AND P0, PT, R18, 0x60, PT ;  /* 0x000000601200780c */ /* 0x000fe20003f05270 */
[----:B------:R-:W-:Y:S01]  /*2850*/  BSSY.RECONVERGENT B1, `(.L_x_45) ;  /* 0x000004b000017945 */ /* 0x000fe20003800200 */
[----:B------:R-:W-:Y:S01]  /*2860*/  IMAD R14, R42, 0x40, R51 ;  /* 0x000000402a0e7824 */ /* 0x000fe200078e0233 */
[----:B------:R-:W-:Y:S02]  /*2870*/  MOV R13, R52 ;  /* 0x00000034000d7202 */ /* 0x000fe40000000f00 */
[----:B------:R-:W0:Y:S08]  /*2880*/  LDS R3, [R3+0x4900] ;  /* 0x0049000003037984 */ /* 0x000e300000000800 */
[----:B------:R-:W-:Y:S05]  /*2890*/  @!P0 BRA `(.L_x_46) ;  /* 0x0000000400188947 */ /* 0x000fea0003800000 */
[----:B------:R-:W-:Y:S01]  /*28a0*/  IMAD R0, R51, UR4, R52 ;  /* 0x0000000433007c24 */ /* 0x000fe2000f8e0234 */
[----:B0-----:R-:W0:Y:S01]  /*28b0*/  MUFU.RCP R4, R3 ;  /* 0x0000000300047308 */ /* 0x001e220000001000 */
[----:B------:R-:W-:Y:S01]  /*28c0*/  BSSY.RECONVERGENT B2, `(.L_x_47) ;  /* 0x000000e000027945 */ /* 0x000fe20003800200 */
[----:B------:R-:W-:Y:S01]  /*28d0*/  FSETP.GT.AND P4, PT, R3, RZ, PT ;  /* 0x000000ff0300720b */ /* 0x000fe20003f84000 */
[----:B------:R-:W-:-:S05]  /*28e0*/  IMAD R15, R0, 0x4, R49 ;  /* 0x00000004000f7824 */ /* 0x000fca00078e0231 */
[----:B------:R-:W1:Y:S01]  /*28f0*/  LDS R0, [R15+0x4a00] ;  /* 0x004a00000f007984 */ /* 0x000e620000000800 */
[----:B0-----:R-:W-:-:S04]  /*2900*/  FFMA R5, -R3, R4, 1 ;  /* 0x3f80000003057423 */ /* 0x001fc80000000104 */
[----:B------:R-:W-:Y:S01]  /*2910*/  FFMA R5, R4, R5, R4 ;  /* 0x0000000504057223 */ /* 0x000fe20000000004 */
[----:B-1----:R-:W0:Y:S03]  /*2920*/  FCHK P0, R0, R3 ;  /* 0x0000000300007302 */ /* 0x002e260000000000 */
[----:B------:R-:W-:-:S04]  /*2930*/  FFMA R4, R0, R5, RZ ;  /* 0x0000000500047223 */ /* 0x000fc800000000ff */
[----:B------:R-:W-:-:S04]  /*2940*/  FFMA R13, -R3, R4, R0 ;  /* 0x00000004030d7223 */ /* 0x000fc80000000100 */
[----:B------:R-:W-:Y:S01]  /*2950*/  FFMA R4, R5, R13, R4 ;  /* 0x0000000d05047223 */ /* 0x000fe20000000004 */
[----:B0-----:R-:W-:Y:S06]  /*2960*/  @!P0 BRA `(.L_x_48) ;  /* 0x00000000000c8947 */ /* 0x001fec0003800000 */
[----:B------:R-:W-:-:S07]  /*2970*/  MOV R16, 0x2990 ;  /* 0x0000299000107802 */ /* 0x000fce0000000f00 */
[----:B------:R-:W-:Y:S05]  /*2980*/  CALL.REL.NOINC `($__internal_0_$__cuda_sm3x_div_rn_noftz_f32_slowpath) ;  /* 0x0000000c00e47944 */ /* 0x000fea0003c00000 */
[----:B------:R-:W-:-:S07]  /*2990*/  IMAD.MOV.U32 R4, RZ, RZ, R0 ;  /* 0x000000ffff047224 */ /* 0x000fce00078e0000 */
.L_x_48:
[----:B------:R-:W-:Y:S05]  /*29a0*/  BSYNC.RECONVERGENT B2 ;  /* 0x0000000000027941 */ /* 0x000fea0003800200 */
.L_x_47:
[----:B------:R-:W0:Y:S01]  /*29b0*/  LDCU UR14, c[0x0][0x3ac] ;  /* 0x00007580ff0e77ac */ /* 0x000e220008000800 */
[----:B------:R-:W-:Y:S01]  /*29c0*/  FSEL R0, R4, RZ, P4 ;  /* 0x000000ff04007208 */ /* 0x000fe20002000000 */
[----:B------:R-:W1:Y:S03]  /*29d0*/  LDCU.64 UR16, c[0x0][0x398] ;  /* 0x00007300ff1077ac */ /* 0x000e660008000a00 */
[----:B------:R-:W-:Y:S01]  /*29e0*/  F2FP.F16.F32.PACK_AB R0, RZ, R0 ;  /* 0x00000000ff00723e */ /* 0x000fe200000000ff */
[----:B0-----:R-:W-:-:S05]  /*29f0*/  IMAD R5, R14, UR14, R52 ;  /* 0x0000000e0e057c24 */ /* 0x001fca000f8e0234 */
[----:B------:R-:W-:-:S04]  /*2a00*/  IADD3 R13, P0, PT, R5, R60, RZ ;  /* 0x0000003c050d7210 */ /* 0x000fc80007f1e0ff */
[----:B------:R-:W-:Y:S02]  /*2a10*/  LEA.HI.X.SX32 R16, R5, R41, 0x1, P0 ;  /* 0x0000002905107211 */ /* 0x000fe400000f0eff */
[----:B-1----:R-:W-:-:S04]  /*2a20*/  LEA R4, P0, R13, UR16, 0x1 ;  /* 0x000000100d047c11 */ /* 0x002fc8000f8008ff */
[----:B------:R-:W-:Y:S01]  /*2a30*/  LEA.HI.X R5, R13, UR17, R16, 0x1, P0 ;  /* 0x000000110d057c11 */ /* 0x000fe200080f0c10 */
[----:B------:R-:W-:Y:S01]  /*2a40*/  IMAD.MOV.U32 R13, RZ, RZ, R6 ;  /* 0x000000ffff0d7224 */ /* 0x000fe200078e0006 */
[----:B------:R-:W-:-:S03]  /*2a50*/  ISETP.NE.AND P0, PT, R18, RZ, PT ;  /* 0x000000ff1200720c */ /* 0x000fc60003f05270 */
[----:B------:R1:W-:Y:S10]  /*2a60*/  STG.E.U16 desc[UR8][R4.64], R0 ;  /* 0x0000000004007986 */ /* 0x0003f4000c101508 */
[----:B------:R-:W-:Y:S05]  /*2a70*/  @!P0 BRA `(.L_x_46) ;  /* 0x0000000000a08947 */ /* 0x000fea0003800000 */
[----:B------:R-:W0:Y:S01]  /*2a80*/  LDS R20, [R15+0x4a80] ;  /* 0x004a80000f147984 */ /* 0x000e220000000800 */
[----:B-1----:R-:W1:Y:S01]  /*2a90*/  MUFU.RCP R0, R3 ;  /* 0x0000000300007308 */ /* 0x002e620000001000 */
[----:B------:R-:W-:Y:S01]  /*2aa0*/  BSSY.RECONVERGENT B2, `(.L_x_49) ;  /* 0x000000d000027945 */ /* 0x000fe20003800200 */
[C---:B------:R-:W-:Y:S02]  /*2ab0*/  FSETP.GT.AND P4, PT, R3.reuse, RZ, PT ;  /* 0x000000ff0300720b */ /* 0x040fe40003f84000 */
[----:B------:R-:W-:Y:S01]  /*2ac0*/  ISETP.NE.AND P5, PT, R18, 0x20, PT ;  /* 0x000000201200780c */ /* 0x000fe20003fa5270 */
[----:B-1----:R-:W-:-:S04]  /*2ad0*/  FFMA R13, -R3, R0, 1 ;  /* 0x3f800000030d7423 */ /* 0x002fc80000000100 */
[----:B------:R-:W-:Y:S01]  /*2ae0*/  FFMA R0, R0, R13, R0 ;  /* 0x0000000d00007223 */ /* 0x000fe20000000000 */
[----:B0-----:R-:W0:Y:S03]  /*2af0*/  FCHK P0, R20, R3 ;  /* 0x0000000314007302 */ /* 0x001e260000000000 */
[----:B------:R-:W-:-:S04]  /*2b00*/  FFMA R13, R0, R20, RZ ;  /* 0x00000014000d7223 */ /* 0x000fc800000000ff */
[----:B------:R-:W-:-:S04]  /*2b10*/  FFMA R16, -R3, R13, R20 ;  /* 0x0000000d03107223 */ /* 0x000fc80000000114 */
[----:B------:R-:W-:Y:S01]  /*2b20*/  FFMA R0, R0, R16, R13 ;  /* 0x0000001000007223 */ /* 0x000fe2000000000d */
[----:B0-----:R-:W-:Y:S06]  /*2b30*/  @!P0 BRA `(.L_x_50) ;  /* 0x00000000000c8947 */ /* 0x001fec0003800000 */
[----:B------:R-:W-:Y:S01]  /*2b40*/  IMAD.MOV.U32 R0, RZ, RZ, R20 ;  /* 0x000000ffff007224 */ /* 0x000fe200078e0014 */
[----:B------:R-:W-:-:S07]  /*2b50*/  MOV R16, 0x2b70 ;  /* 0x00002b7000107802 */ /* 0x000fce0000000f00 */
[----:B------:R-:W-:Y:S05]  /*2b60*/  CALL.REL.NOINC `($__internal_0_$__cuda_sm3x_div_rn_noftz_f32_slowpath) ;  /* 0x0000000c006c7944 */ /* 0x000fea0003c00000 */
.L_x_50:
[----:B------:R-:W-:Y:S05]  /*2b70*/  BSYNC.RECONVERGENT B2 ;  /* 0x0000000000027941 */ /* 0x000fea0003800200 */
.L_x_49:
[----:B------:R-:W-:Y:S02]  /*2b80*/  FSEL R0, R0, RZ, P4 ;  /* 0x000000ff00007208 */ /* 0x000fe40002000000 */
[----:B------:R-:W-:Y:S02]  /*2b90*/  MOV R13, R10 ;  /* 0x0000000a000d7202 */ /* 0x000fe40000000f00 */
[----:B------:R-:W-:-:S05]  /*2ba0*/  F2FP.F16.F32.PACK_AB R0, RZ, R0 ;  /* 0x00000000ff00723e */ /* 0x000fca00000000ff */
[----:B------:R2:W-:Y:S01]  /*2bb0*/  STG.E.U16 desc[UR8][R4.64+0x40], R0 ;  /* 0x0000400004007986 */ /* 0x0005e2000c101508 */
[----:B------:R-:W-:Y:S05]  /*2bc0*/  @!P5 BRA `(.L_x_46) ;  /* 0x00000000004cd947 */ /* 0x000fea0003800000 */
[----:B------:R-:W0:Y:S01]  /*2bd0*/  LDS R20, [R15+0x4b00] ;  /* 0x004b00000f147984 */ /* 0x000e220000000800 */
[----:B--2---:R-:W1:Y:S01]  /*2be0*/  MUFU.RCP R0, R3 ;  /* 0x0000000300007308 */ /* 0x004e620000001000 */
[----:B------:R-:W-:Y:S01]  /*2bf0*/  BSSY.RECONVERGENT B2, `(.L_x_51) ;  /* 0x000000c000027945 */ /* 0x000fe20003800200 */
[C---:B------:R-:W-:Y:S01]  /*2c00*/  FSETP.GT.AND P4, PT, R3.reuse, RZ, PT ;  /* 0x000000ff0300720b */ /* 0x040fe20003f84000 */
        /* <DEDUP_REMOVED lines=10> */
.L_x_52:
[----:B------:R-:W-:Y:S05]  /*2cb0*/  BSYNC.RECONVERGENT B2 ;  /* 0x0000000000027941 */ /* 0x000fea0003800200 */
.L_x_51:
[----:B------:R-:W-:Y:S01]  /*2cc0*/  FSEL R0, R0, RZ, P4 ;  /* 0x000000ff00007208 */ /* 0x000fe20002000000 */
[----:B------:R-:W-:-:S03]  /*2cd0*/  IMAD.MOV.U32 R13, RZ, RZ, R11 ;  /* 0x000000ffff0d7224 */ /* 0x000fc600078e000b */
[----:B------:R-:W-:-:S05]  /*2ce0*/  F2FP.F16.F32.PACK_AB R0, RZ, R0 ;  /* 0x00000000ff00723e */ /* 0x000fca00000000ff */
[----:B------:R3:W-:Y:S02]  /*2cf0*/  STG.E.U16 desc[UR8][R4.64+0x80], R0 ;  /* 0x0000800004007986 */ /* 0x0007e4000c101508 */
.L_x_46:
[----:B------:R-:W-:Y:S05]  /*2d00*/  BSYNC.RECONVERGENT B1 ;  /* 0x0000000000017941 */ /* 0x000fea0003800200 */
.L_x_45:
[----:B------:R-:W-:-:S13]  /*2d10*/  ISETP.GE.U32.AND P0, PT, R9, 0x60, PT ;  /* 0x000000600900780c */ /* 0x000fda0003f06070 */
[----:B------:R-:W-:Y:S05]  /*2d20*/  @!P0 BRA `(.L_x_44) ;  /* 0x00000004005c8947 */ /* 0x000fea0003800000 */
[----:B------:R-:W4:Y:S01]  /*2d30*/  LDCU UR14, c[0x0][0x3ac] ;  /* 0x00007580ff0e77ac */ /* 0x000f220008000800 */
[----:B-123--:R-:W-:-:S04]  /*2d40*/  IMAD.SHL.U32 R0, R13, 0x4, RZ ;  /* 0x000000040d007824 */ /* 0x00efc800078e00ff */
[----:B------:R-:W-:-:S04]  /*2d50*/  IMAD R15, R12, R51, R0 ;  /* 0x000000330c0f7224 */ /* 0x000fc800078e0200 */
[----:B------:R-:W-:Y:S02]  /*2d60*/  IMAD.IADD R15, R8, 0x1, R15 ;  /* 0x00000001080f7824 */ /* 0x000fe400078e020f */
[----:B----4-:R-:W-:-:S07]  /*2d70*/  IMAD R14, R14, UR14, R13 ;  /* 0x0000000e0e0e7c24 */ /* 0x010fce000f8e020d */
.L_x_61:
[----:B------:R-:W1:Y:S01]  /*2d80*/  LDS R22, [R15+-0x180] ;  /* 0xfffe80000f167984 */ /* 0x000e620000000800 */
[----:B0-----:R-:W0:Y:S01]  /*2d90*/  MUFU.RCP R0, R3 ;  /* 0x0000000300007308 */ /* 0x001e220000001000 */
[C---:B------:R-:W-:Y:S01]  /*2da0*/  IADD3 R5, P0, PT, R14.reuse, R60, RZ ;  /* 0x0000003c0e057210 */ /* 0x040fe20007f1e0ff */
[----:B------:R-:W-:Y:S01]  /*2db0*/  BSSY.RECONVERGENT B1, `(.L_x_53) ;  /* 0x000000f000017945 */ /* 0x000fe20003800200 */
[----:B------:R-:W-:Y:S02]  /*2dc0*/  FSETP.GT.AND P4, PT, R3, RZ, PT ;  /* 0x000000ff0300720b */ /* 0x000fe40003f84000 */
[----:B------:R-:W-:Y:S02]  /*2dd0*/  LEA.HI.X.SX32 R20, R14, R41, 0x1, P0 ;  /* 0x000000290e147211 */ /* 0x000fe400000f0eff */
[----:B------:R-:W-:-:S04]  /*2de0*/  LEA R4, P1, R5, R2, 0x1 ;  /* 0x0000000205047211 */ /* 0x000fc800078208ff */
[----:B------:R-:W-:Y:S01]  /*2df0*/  LEA.HI.X R5, R5, R7, R20, 0x1, P1 ;  /* 0x0000000705057211 */ /* 0x000fe200008f0c14 */
[----:B0-----:R-:W-:-:S04]  /*2e00*/  FFMA R17, -R3, R0, 1 ;  /* 0x3f80000003117423 */ /* 0x001fc80000000100 */
[----:B------:R-:W-:Y:S01]  /*2e10*/  FFMA R0, R0, R17, R0 ;  /* 0x0000001100007223 */ /* 0x000fe20000000000 */
[----:B-1----:R-:W0:Y:S03]  /*2e20*/  FCHK P0, R22, R3 ;  /* 0x0000000316007302 */ /* 0x002e260000000000 */
[----:B------:R-:W-:-:S04]  /*2e30*/  FFMA R17, R0, R22, RZ ;  /* 0x0000001600117223 */ /* 0x000fc800000000ff */
[----:B------:R-:W-:-:S04]  /*2e40*/  FFMA R16, -R3, R17, R22 ;  /* 0x0000001103107223 */ /* 0x000fc80000000116 */
[----:B------:R-:W-:Y:S01]  /*2e50*/  FFMA R0, R0, R16, R17 ;  /* 0x0000001000007223 */ /* 0x000fe20000000011 */
[----:B0-----:R-:W-:Y:S06]  /*2e60*/  @!P0 BRA `(.L_x_54) ;  /* 0x00000000000c8947 */ /* 0x001fec0003800000 */
[----:B------:R-:W-:Y:S02]  /*2e70*/  MOV R0, R22 ;  /* 0x0000001600007202 */ /* 0x000fe40000000f00 */
[----:B------:R-:W-:-:S07]  /*2e80*/  MOV R16, 0x2ea0 ;  /* 0x00002ea000107802 */ /* 0x000fce0000000f00 */
[----:B------:R-:W-:Y:S05]  /*2e90*/  CALL.REL.NOINC `($__internal_0_$__cuda_sm3x_div_rn_noftz_f32_slowpath) ;  /* 0x0000000800a07944 */ /* 0x000fea0003c00000 */
.L_x_54:
[----:B------:R-:W-:Y:S05]  /*2ea0*/  BSYNC.RECONVERGENT B1 ;  /* 0x0000000000017941 */ /* 0x000fea0003800200 */
.L_x_53:
[----:B------:R-:W0:Y:S01]  /*2eb0*/  LDS R20, [R15+-0x100] ;  /* 0xffff00000f147984 */ /* 0x000e220000000800 */
[----:B------:R-:W1:Y:S01]  /*2ec0*/  MUFU.RCP R16, R3 ;  /* 0x0000000300107308 */ /* 0x000e620000001000 */
[----:B------:R-:W-:Y:S01]  /*2ed0*/  FSEL R0, R0, RZ, P4 ;  /* 0x000000ff00007208 */ /* 0x000fe20002000000 */
[----:B------:R-:W-:Y:S03]  /*2ee0*/  BSSY.RECONVERGENT B1, `(.L_x_55) ;  /* 0x000000e000017945 */ /* 0x000fe60003800200 */
[----:B------:R-:W-:-:S04]  /*2ef0*/  F2FP.F16.F32.PACK_AB R0, RZ, R0 ;  /* 0x00000000ff00723e */ /* 0x000fc800000000ff */
[----:B------:R-:W-:-:S05]  /*2f00*/  PRMT R19, R0, 0x7610, R19 ;  /* 0x0000761000137816 */ /* 0x000fca0000000013 */
[----:B------:R2:W-:Y:S01]  /*2f10*/  STG.E.U16 desc[UR8][R4.64+-0x80], R19 ;  /* 0xffff801304007986 */ /* 0x0005e2000c101508 */
[----:B-1----:R-:W-:-:S04]  /*2f20*/  FFMA R17, -R3, R16, 1 ;  /* 0x3f80000003117423 */ /* 0x002fc80000000110 */
[----:B------:R-:W-:Y:S01]  /*2f30*/  FFMA R0, R16, R17, R16 ;  /* 0x0000001110007223 */ /* 0x000fe20000000010 */
[----:B0-----:R-:W0:Y:S03]  /*2f40*/  FCHK P0, R20, R3 ;  /* 0x0000000314007302 */ /* 0x001e260000000000 */
[----:B------:R-:W-:-:S04]  /*2f50*/  FFMA R16, R0, R20, RZ ;  /* 0x0000001400107223 */ /* 0x000fc800000000ff */
[----:B------:R-:W-:-:S04]  /*2f60*/  FFMA R17, -R3, R16, R20 ;  /* 0x0000001003117223 */ /* 0x000fc80000000114 */
[----:B------:R-:W-:Y:S01]  /*2f70*/  FFMA R0, R0, R17, R16 ;  /* 0x0000001100007223 */ /* 0x000fe20000000010 */
[----:B0-2---:R-:W-:Y:S06]  /*2f80*/  @!P0 BRA `(.L_x_56) ;  /* 0x00000000000c8947 */ /* 0x005fec0003800000 */
[----:B------:R-:W-:Y:S01]  /*2f90*/  IMAD.MOV.U32 R0, RZ, RZ, R20 ;  /* 0x000000ffff007224 */ /* 0x000fe200078e0014 */
[----:B------:R-:W-:-:S07]  /*2fa0*/  MOV R16, 0x2fc0 ;  /* 0x00002fc000107802 */ /* 0x000fce0000000f00 */
[----:B------:R-:W-:Y:S05]  /*2fb0*/  CALL.REL.NOINC `($__internal_0_$__cuda_sm3x_div_rn_noftz_f32_slowpath) ;  /* 0x0000000800587944 */ /* 0x000fea0003c00000 */
.L_x_56:
[----:B------:R-:W-:Y:S05]  /*2fc0*/  BSYNC.RECONVERGENT B1 ;  /* 0x0000000000017941 */ /* 0x000fea0003800200 */
.L_x_55:
        /* <DEDUP_REMOVED lines=17> */
.L_x_58:
[----:B------:R-:W-:Y:S05]  /*30e0*/  BSYNC.RECONVERGENT B1 ;  /* 0x0000000000017941 */ /* 0x000fea0003800200 */
.L_x_57:
[----:B------:R-:W0:Y:S01]  /*30f0*/  LDS R20, [R15] ;  /* 0x000000000f147984 */ /* 0x000e220000000800 */
        /* <DEDUP_REMOVED lines=16> */
.L_x_60:
[----:B------:R-:W-:Y:S05]  /*3200*/  BSYNC.RECONVERGENT B1 ;  /* 0x0000000000017941 */ /* 0x000fea0003800200 */
.L_x_59:
[----:B------:R-:W0:Y:S01]  /*3210*/  LDCU UR14, c[0x0][0x3ac] ;  /* 0x00007580ff0e77ac */ /* 0x000e220008000800 */
[----:B------:R-:W-:Y:S01]  /*3220*/  FSEL R0, R0, RZ, P4 ;  /* 0x000000ff00007208 */ /* 0x000fe20002000000 */
[----:B------:R-:W-:Y:S01]  /*3230*/  VIADD R13, R13, 0x80 ;  /* 0x000000800d0d7836 */ /* 0x000fe20000000000 */
[----:B------:R-:W-:Y:S01]  /*3240*/  IADD3 R15, PT, PT, R15, 0x200, RZ ;  /* 0x000002000f0f7810 */ /* 0x000fe20007ffe0ff */
[----:B------:R-:W-:Y:S01]  /*3250*/  VIADD R14, R14, 0x80 ;  /* 0x000000800e0e7836 */ /* 0x000fe20000000000 */
[----:B------:R-:W-:-:S05]  /*3260*/  F2FP.F16.F32.PACK_AB R0, RZ, R0 ;  /* 0x00000000ff00723e */ /* 0x000fca00000000ff */
[----:B------:R4:W-:Y:S01]  /*3270*/  STG.E.U16 desc[UR8][R4.64+0x40], R0 ;  /* 0x0000400004007986 */ /* 0x0009e2000c101508 */
[----:B0-----:R-:W-:-:S13]  /*3280*/  ISETP.GE.AND P0, PT, R13, UR14, PT ;  /* 0x0000000e0d007c0c */ /* 0x001fda000bf06270 */
[----:B----4-:R-:W-:Y:S05]  /*3290*/  @!P0 BRA `(.L_x_61) ;  /* 0xfffffff800b88947 */ /* 0x010fea000383ffff */
.L_x_44:
[----:B------:R-:W-:Y:S05]  /*32a0*/  BSYNC.RECONVERGENT B0 ;  /* 0x0000000000007941 */ /* 0x000fea0003800200 */
.L_x_43:
[----:B------:R-:W-:-:S05]  /*32b0*/  VIADD R51, R51, 0x4 ;  /* 0x0000000433337836 */ /* 0x000fca0000000000 */
[----:B------:R-:W-:-:S13]  /*32c0*/  ISETP.GE.AND P0, PT, R51, R50, PT ;  /* 0x000000323300720c */ /* 0x000fda0003f06270 */
[----:B------:R-:W-:Y:S05]  /*32d0*/  @!P0 BRA `(.L_x_62) ;  /* 0xfffffff400448947 */ /* 0x000fea000383ffff */
[----:B------:R-:W-:Y:S05]  /*32e0*/  EXIT ;  /* 0x000000000000794d */ /* 0x000fea0003800000 */
.L_x_41:
[----:B------:R-:W-:Y:S01]  /*32f0*/  ISETP.GE.AND P0, PT, R6, 0x1, PT ;  /* 0x000000010600780c */ /* 0x000fe20003f06270 */
[----:B------:R-:W-:-:S12]  /*3300*/  BSSY B0, `(.L_x_63) ;  /* 0x000000f000007945 */ /* 0x000fd80003800000 */
[----:B------:R-:W-:Y:S05]  /*3310*/  @!P0 BRA `(.L_x_64) ;  /* 0x0000000000348947 */ /* 0x000fea0003800000 */
[----:B------:R-:W-:Y:S02]  /*3320*/  ISETP.NE.AND P0, PT, R5, 0x10, PT ;  /* 0x000000100500780c */ /* 0x000fe40003f05270 */
[C---:B------:R-:W-:Y:S02]  /*3330*/  ISETP.GE.U32.AND P2, PT, R6.reuse, 0x11, PT ;  /* 0x000000110600780c */ /* 0x040fe40003f46070 */
[----:B------:R-:W-:-:S13]  /*3340*/  ISETP.LT.U32.OR P1, PT, R6, 0x10, P0 ;  /* 0x000000100600780c */ /* 0x000fda0000721470 */
[----:B------:R-:W-:Y:S05]  /*3350*/  @!P1 WARPSYNC.ALL ;  /* 0x0000000000009948 */ /* 0x000fea0003800000 */
[----:B------:R-:W-:Y:S05]  /*3360*/  @!P2 BRA `(.L_x_64) ;  /* 0x000000000020a947 */ /* 0x000fea0003800000 */
[C---:B------:R-:W-:Y:S02]  /*3370*/  ISETP.LT.U32.OR P1, PT, R6.reuse, 0x20, P0 ;  /* 0x000000200600780c */ /* 0x040fe40000721470 */
[----:B------:R-:W-:-:S11]  /*3380*/  ISETP.GE.U32.AND P2, PT, R6, 0x21, PT ;  /* 0x000000210600780c */ /* 0x000fd60003f46070 */
[----:B------:R-:W-:Y:S05]  /*3390*/  @!P1 WARPSYNC.ALL ;  /* 0x0000000000009948 */ /* 0x000fea0003800000 */
[----:B------:R-:W-:Y:S05]  /*33a0*/  @!P2 BRA `(.L_x_64) ;  /* 0x000000000010a947 */ /* 0x000fea0003800000 */
[C---:B------:R-:W-:Y:S02]  /*33b0*/  ISETP.LT.U32.OR P1, PT, R6.reuse, 0x30, P0 ;  /* 0x000000300600780c */ /* 0x040fe40000721470 */
[----:B------:R-:W-:-:S11]  /*33c0*/  ISETP.LT.U32.OR P0, PT, R6, 0x40, P0 ;  /* 0x000000400600780c */ /* 0x000fd60000701470 */
[----:B------:R-:W-:Y:S08]  /*33d0*/  @!P1 WARPSYNC.ALL ;  /* 0x0000000000009948 */ /* 0x000ff00003800000 */
[----:B01-34-:R-:W-:Y:S05]  /*33e0*/  @!P0 WARPSYNC.ALL ;  /* 0x0000000000008948 */ /* 0x01bfea0003800000 */
.L_x_64:
[----:B01-34-:R-:W-:Y:S05]  /*33f0*/  BSYNC B0 ;  /* 0x0000000000007941 */ /* 0x01bfea0003800000 */
.L_x_63:
[----:B------:R-:W-:Y:S05]  /*3400*/  BPT.TRAP 0x1 ;  /* 0x000000040000795c */ /* 0x000fea0000300000 */
.L_x_32:
[----:B------:R-:W-:Y:S01]  /*3410*/  BSSY B0, `(.L_x_65) ;  /* 0x0000008000007945 */ /* 0x000fe20003800000 */
[----:B------:R-:W-:Y:S01]  /*3420*/  IMAD.MOV.U32 R21, RZ, RZ, R13 ;  /* 0x000000ffff157224 */ /* 0x000fe200078e000d */
[----:B------:R-:W-:Y:S01]  /*3430*/  MOV R23, 0x1f ;  /* 0x0000001f00177802 */ /* 0x000fe20000000f00 */
[----:B------:R-:W-:Y:S02]  /*3440*/  IMAD.MOV.U32 R22, RZ, RZ, 0x10 ;  /* 0x00000010ff167424 */ /* 0x000fe400078e00ff */
[----:B-1----:R-:W-:-:S07]  /*3450*/  IMAD.MOV.U32 R20, RZ, RZ, -0x1 ;  /* 0xffffffffff147424 */ /* 0x002fce00078e00ff */
[----:B--2---:R-:W-:Y:S05]  /*3460*/  WARPSYNC.COLLECTIVE R20, `(.L_x_66) ;  /* 0x0000000014087348 */ /* 0x004fea0003c00000 */
[----:B------:R0:W1:Y:S02]  /*3470*/  SHFL.BFLY P3, R19, R21, R22, R23 ;  /* 0x0c00001615137389 */ /* 0x0000640000060017 */
[----:B012---:R-:W-:Y:S05]  /*3480*/  ENDCOLLECTIVE ;  /* 0x000000000000791b */ /* 0x007fea0003800000 */
.L_x_66:
[----:B------:R-:W-:Y:S05]  /*3490*/  BSYNC B0 ;  /* 0x0000000000007941 */ /* 0x000fea0003800000 */
.L_x_65:
[----:B------:R-:W-:Y:S01]  /*34a0*/  IMAD.MOV.U32 R14, RZ, RZ, R19 ;  /* 0x000000ffff0e7224 */ /* 0x000fe200078e0013 */
[----:B------:R-:W-:Y:S01]  /*34b0*/  MOV R23, 0x1f ;  /* 0x0000001f00177802 */ /* 0x000fe20000000f00 */
[----:B------:R-:W-:Y:S02]  /*34c0*/  IMAD.MOV.U32 R22, RZ, RZ, 0x8 ;  /* 0x00000008ff167424 */ /* 0x000fe400078e00ff */
[----:B------:R-:W-:Y:S01]  /*34d0*/  IMAD.MOV.U32 R20, RZ, RZ, -0x1 ;  /* 0xffffffffff147424 */ /* 0x000fe200078e00ff */
[----:B------:R-:W-:-:S05]  /*34e0*/  FMNMX R14, R14, R13, !PT ;  /* 0x0000000d0e0e7209 */ /* 0x000fca0007800000 */
[----:B------:R-:W-:-:S07]  /*34f0*/  IMAD.MOV.U32 R21, RZ, RZ, R14 ;  /* 0x000000ffff157224 */ /* 0x000fce00078e000e */
[----:B------:R-:W-:Y:S05]  /*3500*/  WARPSYNC.COLLECTIVE R20, `(.L_x_67) ;  /* 0x0000000014087348 */ /* 0x000fea0003c00000 */
[----:B------:R0:W1:Y:S02]  /*3510*/  SHFL.BFLY P3, R19, R21, R22, R23 ;  /* 0x0c00001615137389 */ /* 0x0000640000060017 */
[----:B01----:R-:W-:Y:S05]  /*3520*/  ENDCOLLECTIVE ;  /* 0x000000000000791b */ /* 0x003fea0003800000 */
.L_x_67:
[----:B------:R-:W-:Y:S02]  /*3530*/  IMAD.MOV.U32 R22, RZ, RZ, 0x4 ;  /* 0x00000004ff167424 */ /* 0x000fe400078e00ff */
[----:B------:R-:W-:-:S05]  /*3540*/  IMAD.MOV.U32 R15, RZ, RZ, R19 ;  /* 0x000000ffff0f7224 */ /* 0x000fca00078e0013 */
[----:B------:R-:W-:-:S05]  /*3550*/  FMNMX R15, R14, R15, !PT ;  /* 0x0000000f0e0f7209 */ /* 0x000fca0007800000 */
[----:B------:R-:W-:-:S07]  /*3560*/  IMAD.MOV.U32 R21, RZ, RZ, R15 ;  /* 0x000000ffff157224 */ /* 0x000fce00078e000f */
[----:B------:R-:W-:Y:S05]  /*3570*/  WARPSYNC.COLLECTIVE R20, `(.L_x_68) ;  /* 0x0000000014087348 */ /* 0x000fea0003c00000 */
[----:B------:R0:W1:Y:S02]  /*3580*/  SHFL.BFLY P3, R19, R21, R22, R23 ;  /* 0x0c00001615137389 */ /* 0x0000640000060017 */
[----:B01----:R-:W-:Y:S05]  /*3590*/  ENDCOLLECTIVE ;  /* 0x000000000000791b */ /* 0x003fea0003800000 */
.L_x_68:
[----:B------:R-:W-:Y:S01]  /*35a0*/  IMAD.MOV.U32 R22, RZ, RZ, 0x2 ;  /* 0x00000002ff167424 */ /* 0x000fe200078e00ff */
[----:B------:R-:W-:-:S04]  /*35b0*/  MOV R16, R19 ;  /* 0x0000001300107202 */ /* 0x000fc80000000f00 */
[----:B------:R-:W-:-:S05]  /*35c0*/  FMNMX R16, R15, R16, !PT ;  /* 0x000000100f107209 */ /* 0x000fca0007800000 */
[----:B------:R-:W-:-:S07]  /*35d0*/  IMAD.MOV.U32 R21, RZ, RZ, R16 ;  /* 0x000000ffff157224 */ /* 0x000fce00078e0010 */
[----:B------:R-:W-:Y:S05]  /*35e0*/  WARPSYNC.COLLECTIVE R20, `(.L_x_69) ;  /* 0x0000000014087348 */ /* 0x000fea0003c00000 */
[----:B------:R0:W1:Y:S02]  /*35f0*/  SHFL.BFLY P3, R19, R21, R22, R23 ;  /* 0x0c00001615137389 */ /* 0x0000640000060017 */
[----:B01----:R-:W-:Y:S05]  /*3600*/  ENDCOLLECTIVE ;  /* 0x000000000000791b */ /* 0x003fea0003800000 */
.L_x_69:
[----:B------:R-:W-:Y:S01]  /*3610*/  MOV R22, 0x1 ;  /* 0x0000000100167802 */ /* 0x000fe20000000f00 */
[----:B------:R-:W-:-:S05]  /*3620*/  IMAD.MOV.U32 R17, RZ, RZ, R19 ;  /* 0x000000ffff117224 */ /* 0x000fca00078e0013 */
[----:B------:R-:W-:-:S05]  /*3630*/  FMNMX R17, R16, R17, !PT ;  /* 0x0000001110117209 */ /* 0x000fca0007800000 */
[----:B------:R-:W-:-:S07]  /*3640*/  IMAD.MOV.U32 R21, RZ, RZ, R17 ;  /* 0x000000ffff157224 */ /* 0x000fce00078e0011 */
[----:B------:R-:W-:Y:S05]  /*3650*/  WARPSYNC.COLLECTIVE R20, `(.L_x_70) ;  /* 0x0000000014087348 */ /* 0x000fea0003c00000 */
[----:B------:R0:W1:Y:S02]  /*3660*/  SHFL.BFLY P3, R19, R21, R22, R23 ;  /* 0x0c00001615137389 */ /* 0x0000640000060017 */
[----:B01----:R-:W-:Y:S05]  /*3670*/  ENDCOLLECTIVE ;  /* 0x000000000000791b */ /* 0x003fea0003800000 */
.L_x_70:
[----:B------:R-:W-:Y:S01]  /*3680*/  IMAD.MOV.U32 R18, RZ, RZ, R19 ;  /* 0x000000ffff127224 */ /* 0x000fe200078e0013 */
[----:B------:R-:W-:Y:S06]  /*3690*/  BRA `(.L_x_71) ;  /* 0xffffffe800b87947 */ /* 0x000fec000383ffff */
.L_x_36:
[----:B------:R-:W-:Y:S01]  /*36a0*/  BSSY B0, `(.L_x_72) ;  /* 0x0000008000007945 */ /* 0x000fe20003800000 */
[----:B------:R-:W-:Y:S01]  /*36b0*/  IMAD.MOV.U32 R21, RZ, RZ, R12 ;  /* 0x000000ffff157224 */ /* 0x000fe200078e000c */
[----:B------:R-:W-:Y:S01]  /*36c0*/  MOV R20, 0xffffffff ;  /* 0xffffffff00147802 */ /* 0x000fe20000000f00 */
[----:B------:R-:W-:Y:S02]  /*36d0*/  IMAD.MOV.U32 R22, RZ, RZ, 0x10 ;  /* 0x00000010ff167424 */ /* 0x000fe400078e00ff */
[----:B------:R-:W-:-:S07]  /*36e0*/  IMAD.MOV.U32 R23, RZ, RZ, 0x1f ;  /* 0x0000001fff177424 */ /* 0x000fce00078e00ff */
[----:B------:R-:W-:Y:S05]  /*36f0*/  WARPSYNC.COLLECTIVE R20, `(.L_x_73) ;  /* 0x0000000014087348 */ /* 0x000fea0003c00000 */
[----:B------:R0:W1:Y:S02]  /*3700*/  SHFL.BFLY P3, R19, R21, R22, R23 ;  /* 0x0c00001615137389 */ /* 0x0000640000060017 */
[----:B01----:R-:W-:Y:S05]  /*3710*/  ENDCOLLECTIVE ;  /* 0x000000000000791b */ /* 0x003fea0003800000 */
.L_x_73:
[----:B------:R-:W-:Y:S05]  /*3720*/  BSYNC B0 ;  /* 0x0000000000007941 */ /* 0x000fea0003800000 */
.L_x_72:
[----:B------:R-:W-:Y:S01]  /*3730*/  IMAD.MOV.U32 R11, RZ, RZ, R19 ;  /* 0x000000ffff0b7224 */ /* 0x000fe200078e0013 */
[----:B------:R-:W-:Y:S01]  /*3740*/  MOV R20, 0xffffffff ;  /* 0xffffffff00147802 */ /* 0x000fe20000000f00 */
[----:B------:R-:W-:Y:S02]  /*3750*/  IMAD.MOV.U32 R22, RZ, RZ, 0x8 ;  /* 0x00000008ff167424 */ /* 0x000fe400078e00ff */
[----:B------:R-:W-:Y:S01]  /*3760*/  FADD R11, R11, R12 ;  /* 0x0000000c0b0b7221 */ /* 0x000fe20000000000 */
[----:B------:R-:W-:-:S03]  /*3770*/  IMAD.MOV.U32 R23, RZ, RZ, 0x1f ;  /* 0x0000001fff177424 */ /* 0x000fc600078e00ff */
[----:B------:R-:W-:-:S07]  /*3780*/  IMAD.MOV.U32 R21, RZ, RZ, R11 ;  /* 0x000000ffff157224 */ /* 0x000fce00078e000b */
[----:B------:R-:W-:Y:S05]  /*3790*/  WARPSYNC.COLLECTIVE R20, `(.L_x_74) ;  /* 0x0000000014087348 */ /* 0x000fea0003c00000 */
[----:B------:R0:W1:Y:S02]  /*37a0*/  SHFL.BFLY P3, R19, R21, R22, R23 ;  /* 0x0c00001615137389 */ /* 0x0000640000060017 */
[----:B01----:R-:W-:Y:S05]  /*37b0*/  ENDCOLLECTIVE ;  /* 0x000000000000791b */ /* 0x003fea0003800000 */
.L_x_74:
[----:B------:R-:W-:Y:S02]  /*37c0*/  IMAD.MOV.U32 R22, RZ, RZ, 0x4 ;  /* 0x00000004ff167424 */ /* 0x000fe400078e00ff */
[----:B------:R-:W-:-:S04]  /*37d0*/  IMAD.MOV.U32 R14, RZ, RZ, R19 ;  /* 0x000000ffff0e7224 */ /* 0x000fc800078e0013 */
[----:B------:R-:W-:-:S04]  /*37e0*/  FADD R14, R11, R14 ;  /* 0x0000000e0b0e7221 */ /* 0x000fc80000000000 */
[----:B------:R-:W-:-:S07]  /*37f0*/  IMAD.MOV.U32 R21, RZ, RZ, R14 ;  /* 0x000000ffff157224 */ /* 0x000fce00078e000e */
[----:B------:R-:W-:Y:S05]  /*3800*/  WARPSYNC.COLLECTIVE R20, `(.L_x_75) ;  /* 0x0000000014087348 */ /* 0x000fea0003c00000 */
[----:B------:R0:W1:Y:S02]  /*3810*/  SHFL.BFLY P3, R19, R21, R22, R23 ;  /* 0x0c00001615137389 */ /* 0x0000640000060017 */
[----:B01----:R-:W-:Y:S05]  /*3820*/  ENDCOLLECTIVE ;  /* 0x000000000000791b */ /* 0x003fea0003800000 */
.L_x_75:
[----:B------:R-:W-:Y:S02]  /*3830*/  IMAD.MOV.U32 R22, RZ, RZ, 0x2 ;  /* 0x00000002ff167424 */ /* 0x000fe400078e00ff */
[----:B------:R-:W-:-:S04]  /*3840*/  IMAD.MOV.U32 R17, RZ, RZ, R19 ;  /* 0x000000ffff117224 */ /* 0x000fc800078e0013 */
[----:B------:R-:W-:-:S05]  /*3850*/  FADD R17, R14, R17 ;  /* 0x000000110e117221 */ /* 0x000fca0000000000 */
[----:B------:R-:W-:-:S07]  /*3860*/  MOV R21, R17 ;  /* 0x0000001100157202 */ /* 0x000fce0000000f00 */
[----:B------:R-:W-:Y:S05]  /*3870*/  WARPSYNC.COLLECTIVE R20, `(.L_x_76) ;  /* 0x0000000014087348 */ /* 0x000fea0003c00000 */
[----:B------:R0:W1:Y:S02]  /*3880*/  SHFL.BFLY P3, R19, R21, R22, R23 ;  /* 0x0c00001615137389 */ /* 0x0000640000060017 */
[----:B01----:R-:W-:Y:S05]  /*3890*/  ENDCOLLECTIVE ;  /* 0x000000000000791b */ /* 0x003fea0003800000 */
.L_x_76:
[----:B------:R-:W-:Y:S02]  /*38a0*/  IMAD.MOV.U32 R22, RZ, RZ, 0x1 ;  /* 0x00000001ff167424 */ /* 0x000fe400078e00ff */
[----:B------:R-:W-:-:S04]  /*38b0*/  IMAD.MOV.U32 R16, RZ, RZ, R19 ;  /* 0x000000ffff107224 */ /* 0x000fc800078e0013 */
[----:B------:R-:W-:-:S04]  /*38c0*/  FADD R16, R17, R16 ;  /* 0x0000001011107221 */ /* 0x000fc80000000000 */
[----:B------:R-:W-:-:S07]  /*38d0*/  IMAD.MOV.U32 R21, RZ, RZ, R16 ;  /* 0x000000ffff157224 */ /* 0x000fce00078e0010 */
[----:B------:R-:W-:Y:S05]  /*38e0*/  WARPSYNC.COLLECTIVE R20, `(.L_x_77) ;  /* 0x0000000014087348 */ /* 0x000fea0003c00000 */
[----:B------:R0:W1:Y:S02]  /*38f0*/  SHFL.BFLY P3, R19, R21, R22, R23 ;  /* 0x0c00001615137389 */ /* 0x0000640000060017 */
[----:B01----:R-:W-:Y:S05]  /*3900*/  ENDCOLLECTIVE ;  /* 0x000000000000791b */ /* 0x003fea0003800000 */
.L_x_77:
[----:B------:R-:W-:Y:S05]  /*3910*/  BRA `(.L_x_78) ;  /* 0xffffffe800fc7947 */ /* 0x000fea000383ffff */
        .weak           $__internal_0_$__cuda_sm3x_div_rn_noftz_f32_slowpath
        .type           $__internal_0_$__cuda_sm3x_div_rn_noftz_f32_slowpath,@function
        .size           $__internal_0_$__cuda_sm3x_div_rn_noftz_f32_slowpath,(.L_x_91 - $__internal_0_$__cuda_sm3x_div_rn_noftz_f32_slowpath)
$__internal_0_$__cuda_sm3x_div_rn_noftz_f32_slowpath:
[--C-:B------:R-:W-:Y:S01]  /*3920*/  SHF.R.U32.HI R19, RZ, 0x17, R3.reuse ;  /* 0x00000017ff137819 */ /* 0x100fe20000011603 */
[----:B------:R-:W-:Y:S01]  /*3930*/  BSSY.RECONVERGENT B3, `(.L_x_79) ;  /* 0x0000063000037945 */ /* 0x000fe20003800200 */
[----:B------:R-:W-:Y:S02]  /*3940*/  SHF.R.U32.HI R17, RZ, 0x17, R0 ;  /* 0x00000017ff117819 */ /* 0x000fe40000011600 */
[----:B------:R-:W-:Y:S02]  /*3950*/  LOP3.LUT R24, R19, 0xff, RZ, 0xc0, !PT ;  /* 0x000000ff13187812 */ /* 0x000fe400078ec0ff */
[----:B------:R-:W-:Y:S01]  /*3960*/  LOP3.LUT R22, R17, 0xff, RZ, 0xc0, !PT ;  /* 0x000000ff11167812 */ /* 0x000fe200078ec0ff */
[----:B------:R-:W-:Y:S01]  /*3970*/  IMAD.MOV.U32 R17, RZ, RZ, R3 ;  /* 0x000000ffff117224 */ /* 0x000fe200078e0003 */
[----:B------:R-:W-:-:S03]  /*3980*/  IADD3 R21, PT, PT, R24, -0x1, RZ ;  /* 0xffffffff18157810 */ /* 0x000fc60007ffe0ff */
[----:B------:R-:W-:Y:S01]  /*3990*/  VIADD R20, R22, 0xffffffff ;  /* 0xffffffff16147836 */ /* 0x000fe20000000000 */
[----:B------:R-:W-:-:S04]  /*39a0*/  ISETP.GT.U32.AND P0, PT, R21, 0xfd, PT ;  /* 0x000000fd1500780c */ /* 0x000fc80003f04070 */
[----:B------:R-:W-:-:S13]  /*39b0*/  ISETP.GT.U32.OR P0, PT, R20, 0xfd, P0 ;  /* 0x000000fd1400780c */ /* 0x000fda0000704470 */
[----:B------:R-:W-:Y:S01]  /*39c0*/  @!P0 IMAD.MOV.U32 R19, RZ, RZ, RZ ;  /* 0x000000ffff138224 */ /* 0x000fe200078e00ff */
[----:B------:R-:W-:Y:S06]  /*39d0*/  @!P0 BRA `(.L_x_80) ;  /* 0x00000000005c8947 */ /* 0x000fec0003800000 */
[----:B------:R-:W-:Y:S02]  /*39e0*/  FSETP.GTU.FTZ.AND P0, PT, |R0|, +INF , PT ;  /* 0x7f8000000000780b */ /* 0x000fe40003f1c200 */
[----:B------:R-:W-:-:S04]  /*39f0*/  FSETP.GTU.FTZ.AND P1, PT, |R3|, +INF , PT ;  /* 0x7f8000000300780b */ /* 0x000fc80003f3c200 */
[----:B------:R-:W-:-:S13]  /*3a00*/  PLOP3.LUT P0, PT, P0, P1, PT, 0xf8, 0x8f ;  /* 0x00000000008f781c */ /* 0x000fda0000703f70 */
[----:B------:R-:W-:Y:S05]  /*3a10*/  @P0 BRA `(.L_x_81) ;  /* 0x00000004004c0947 */ /* 0x000fea0003800000 */
[----:B------:R-:W-:-:S13]  /*3a20*/  LOP3.LUT P0, RZ, R17, 0x7fffffff, R0, 0xc8, !PT ;  /* 0x7fffffff11ff7812 */ /* 0x000fda000780c800 */
[----:B------:R-:W-:Y:S05]  /*3a30*/  @!P0 BRA `(.L_x_82) ;  /* 0x00000004003c8947 */ /* 0x000fea0003800000 */
[C---:B------:R-:W-:Y:S02]  /*3a40*/  FSETP.NEU.FTZ.AND P0, PT, |R0|.reuse, +INF , PT ;  /* 0x7f8000000000780b */ /* 0x040fe40003f1d200 */
[----:B------:R-:W-:Y:S02]  /*3a50*/  FSETP.NEU.FTZ.AND P2, PT, |R3|, +INF , PT ;  /* 0x7f8000000300780b */ /* 0x000fe40003f5d200 */
[----:B------:R-:W-:-:S11]  /*3a60*/  FSETP.NEU.FTZ.AND P1, PT, |R0|, +INF , PT ;  /* 0x7f8000000000780b */ /* 0x000fd60003f3d200 */
[----:B------:R-:W-:Y:S05]  /*3a70*/  @!P2 BRA !P0, `(.L_x_82) ;  /* 0x00000004002ca947 */ /* 0x000fea0004000000 */
[----:B------:R-:W-:-:S04]  /*3a80*/  LOP3.LUT P0, RZ, R0, 0x7fffffff, RZ, 0xc0, !PT ;  /* 0x7fffffff00ff7812 */ /* 0x000fc8000780c0ff */
[----:B------:R-:W-:-:S13]  /*3a90*/  PLOP3.LUT P0, PT, P2, P0, PT, 0x2f, 0xf2 ;  /* 0x0000000000f2781c */ /* 0x000fda0001700577 */
[----:B------:R-:W-:Y:S05]  /*3aa0*/  @P0 BRA `(.L_x_83) ;  /* 0x0000000400180947 */ /* 0x000fea0003800000 */
[----:B------:R-:W-:-:S04]  /*3ab0*/  LOP3.LUT P0, RZ, R17, 0x7fffffff, RZ, 0xc0, !PT ;  /* 0x7fffffff11ff7812 */ /* 0x000fc8000780c0ff */
[----:B------:R-:W-:-:S13]  /*3ac0*/  PLOP3.LUT P1, PT, P1, P0, PT, 0x2f, 0xf2 ;  /* 0x0000000000f2781c */ /* 0x000fda0000f20577 */
[----:B------:R-:W-:Y:S05]  /*3ad0*/  @P1 BRA `(.L_x_84) ;  /* 0x0000000400001947 */ /* 0x000fea0003800000 */
[----:B------:R-:W-:Y:S02]  /*3ae0*/  ISETP.GE.AND P0, PT, R20, RZ, PT ;  /* 0x000000ff1400720c */ /* 0x000fe40003f06270 */
[----:B------:R-:W-:-:S11]  /*3af0*/  ISETP.GE.AND P1, PT, R21, RZ, PT ;  /* 0x000000ff1500720c */ /* 0x000fd60003f26270 */
[----:B------:R-:W-:Y:S01]  /*3b00*/  @P0 IMAD.MOV.U32 R19, RZ, RZ, RZ ;  /* 0x000000ffff130224 */ /* 0x000fe200078e00ff */
[----:B------:R-:W-:Y:S01]  /*3b10*/  @!P0 MOV R19, 0xffffffc0 ;  /* 0xffffffc000138802 */ /* 0x000fe20000000f00 */
[----:B------:R-:W-:Y:S01]  /*3b20*/  @!P0 FFMA R0, R0, 1.84467440737095516160e+19, RZ ;  /* 0x5f80000000008823 */ /* 0x000fe200000000ff */
[----:B------:R-:W-:-:S03]  /*3b30*/  @!P1 FFMA R17, R3, 1.84467440737095516160e+19, RZ ;  /* 0x5f80000003119823 */ /* 0x000fc600000000ff */
[----:B------:R-:W-:-:S07]  /*3b40*/  @!P1 VIADD R19, R19, 0x40 ;  /* 0x0000004013139836 */ /* 0x000fce0000000000 */
.L_x_80:
[----:B------:R-:W-:Y:S01]  /*3b50*/  LEA R20, R24, 0xc0800000, 0x17 ;  /* 0xc080000018147811 */ /* 0x000fe200078eb8ff */
[----:B------:R-:W-:Y:S04]  /*3b60*/  BSSY.RECONVERGENT B4, `(.L_x_85) ;  /* 0x0000036000047945 */ /* 0x000fe80003800200 */
[----:B------:R-:W-:Y:S02]  /*3b70*/  IMAD.IADD R20, R17, 0x1, -R20 ;  /* 0x0000000111147824 */ /* 0x000fe400078e0a14 */
[----:B------:R-:W-:Y:S02]  /*3b80*/  VIADD R17, R22, 0xffffff81 ;  /* 0xffffff8116117836 */ /* 0x000fe40000000000 */
[----:B------:R0:W1:Y:S01]  /*3b90*/  MUFU.RCP R21, R20 ;  /* 0x0000001400157308 */ /* 0x0000620000001000 */
[----:B------:R-:W-:Y:S01]  /*3ba0*/  FADD.FTZ R23, -R20, -RZ ;  /* 0x800000ff14177221 */ /* 0x000fe20000010100 */
[C---:B------:R-:W-:Y:S01]  /*3bb0*/  IMAD R0, R17.reuse, -0x800000, R0 ;  /* 0xff80000011007824 */ /* 0x040fe200078e0200 */
[----:B0-----:R-:W-:-:S05]  /*3bc0*/  IADD3 R20, PT, PT, R17, 0x7f, -R24 ;  /* 0x0000007f11147810 */ /* 0x001fca0007ffe818 */
[----:B------:R-:W-:Y:S02]  /*3bd0*/  IMAD.IADD R20, R20, 0x1, R19 ;  /* 0x0000000114147824 */ /* 0x000fe400078e0213 */
[----:B-1----:R-:W-:-:S04]  /*3be0*/  FFMA R22, R21, R23, 1 ;  /* 0x3f80000015167423 */ /* 0x002fc80000000017 */
[----:B------:R-:W-:-:S04]  /*3bf0*/  FFMA R26, R21, R22, R21 ;  /* 0x00000016151a7223 */ /* 0x000fc80000000015 */
[----:B------:R-:W-:-:S04]  /*3c00*/  FFMA R21, R0, R26, RZ ;  /* 0x0000001a00157223 */ /* 0x000fc800000000ff */
[----:B------:R-:W-:-:S04]  /*3c10*/  FFMA R22, R23, R21, R0 ;  /* 0x0000001517167223 */ /* 0x000fc80000000000 */
[----:B------:R-:W-:-:S04]  /*3c20*/  FFMA R25, R26, R22, R21 ;  /* 0x000000161a197223 */ /* 0x000fc80000000015 */
[----:B------:R-:W-:-:S04]  /*3c30*/  FFMA R22, R23, R25, R0 ;  /* 0x0000001917167223 */ /* 0x000fc80000000000 */
[----:B------:R-:W-:-:S05]  /*3c40*/  FFMA R21, R26, R22, R25 ;  /* 0x000000161a157223 */ /* 0x000fca0000000019 */
[----:B------:R-:W-:-:S04]  /*3c50*/  SHF.R.U32.HI R0, RZ, 0x17, R21 ;  /* 0x00000017ff007819 */ /* 0x000fc80000011615 */
[----:B------:R-:W-:-:S04]  /*3c60*/  LOP3.LUT R0, R0, 0xff, RZ, 0xc0, !PT ;  /* 0x000000ff00007812 */ /* 0x000fc800078ec0ff */
[----:B------:R-:W-:-:S05]  /*3c70*/  IADD3 R23, PT, PT, R0, R20, RZ ;  /* 0x0000001400177210 */ /* 0x000fca0007ffe0ff */
[----:B------:R-:W-:-:S05]  /*3c80*/  VIADD R0, R23, 0xffffffff ;  /* 0xffffffff17007836 */ /* 0x000fca0000000000 */
[----:B------:R-:W-:-:S13]  /*3c90*/  ISETP.GE.U32.AND P0, PT, R0, 0xfe, PT ;  /* 0x000000fe0000780c */ /* 0x000fda0003f06070 */
[----:B------:R-:W-:Y:S05]  /*3ca0*/  @!P0 BRA `(.L_x_86) ;  /* 0x0000000000808947 */ /* 0x000fea0003800000 */
[----:B------:R-:W-:-:S13]  /*3cb0*/  ISETP.GT.AND P0, PT, R23, 0xfe, PT ;  /* 0x000000fe1700780c */ /* 0x000fda0003f04270 */
[----:B------:R-:W-:Y:S05]  /*3cc0*/  @P0 BRA `(.L_x_87) ;  /* 0x00000000006c0947 */ /* 0x000fea0003800000 */
[----:B------:R-:W-:-:S13]  /*3cd0*/  ISETP.GE.AND P0, PT, R23, 0x1, PT ;  /* 0x000000011700780c */ /* 0x000fda0003f06270 */
[----:B------:R-:W-:Y:S05]  /*3ce0*/  @P0 BRA `(.L_x_88) ;  /* 0x0000000000740947 */ /* 0x000fea0003800000 */
[----:B------:R-:W-:Y:S02]  /*3cf0*/  ISETP.GE.AND P0, PT, R23, -0x18, PT ;  /* 0xffffffe81700780c */ /* 0x000fe40003f06270 */
[----:B------:R-:W-:-:S11]  /*3d00*/  LOP3.LUT R21, R21, 0x80000000, RZ, 0xc0, !PT ;  /* 0x8000000015157812 */ /* 0x000fd600078ec0ff */
[----:B------:R-:W-:Y:S05]  /*3d10*/  @!P0 BRA `(.L_x_88) ;  /* 0x0000000000688947 */ /* 0x000fea0003800000 */
[CCC-:B------:R-:W-:Y:S01]  /*3d20*/  FFMA.RZ R0, R26.reuse, R22.reuse, R25.reuse ;  /* 0x000000161a007223 */ /* 0x1c0fe2000000c019 */
[C---:B------:R-:W-:Y:S02]  /*3d30*/  VIADD R20, R23.reuse, 0x20 ;  /* 0x0000002017147836 */ /* 0x040fe40000000000 */
[-CC-:B------:R-:W-:Y:S01]  /*3d40*/  FFMA.RM R17, R26, R22.reuse, R25.reuse ;  /* 0x000000161a117223 */ /* 0x180fe20000004019 */
[C---:B------:R-:W-:Y:S02]  /*3d50*/  ISETP.NE.AND P2, PT, R23.reuse, RZ, PT ;  /* 0x000000ff1700720c */ /* 0x040fe40003f45270 */
[----:B------:R-:W-:Y:S01]  /*3d60*/  LOP3.LUT R19, R0, 0x7fffff, RZ, 0xc0, !PT ;  /* 0x007fffff00137812 */ /* 0x000fe200078ec0ff */
[----:B------:R-:W-:Y:S01]  /*3d70*/  FFMA.RP R0, R26, R22, R25 ;  /* 0x000000161a007223 */ /* 0x000fe20000008019 */
[----:B------:R-:W-:Y:S01]  /*3d80*/  IMAD.MOV R22, RZ, RZ, -R23 ;  /* 0x000000ffff167224 */ /* 0x000fe200078e0a17 */
[----:B------:R-:W-:Y:S02]  /*3d90*/  ISETP.NE.AND P0, PT, R23, RZ, PT ;  /* 0x000000ff1700720c */ /* 0x000fe40003f05270 */
[----:B------:R-:W-:-:S02]  /*3da0*/  LOP3.LUT R19, R19, 0x800000, RZ, 0xfc, !PT ;  /* 0x0080000013137812 */ /* 0x000fc400078efcff */
[----:B------:R-:W-:Y:S02]  /*3db0*/  FSETP.NEU.FTZ.AND P1, PT, R0, R17, PT ;  /* 0x000000110000720b */ /* 0x000fe40003f3d000 */
[----:B------:R-:W-:Y:S02]  /*3dc0*/  SHF.L.U32 R20, R19, R20, RZ ;  /* 0x0000001413147219 */ /* 0x000fe400000006ff */
[----:B------:R-:W-:Y:S02]  /*3dd0*/  SEL R0, R22, RZ, P2 ;  /* 0x000000ff16007207 */ /* 0x000fe40001000000 */
[----:B------:R-:W-:Y:S02]  /*3de0*/  ISETP.NE.AND P0, PT, R20, RZ, P0 ;  /* 0x000000ff1400720c */ /* 0x000fe40000705270 */
[----:B------:R-:W-:Y:S02]  /*3df0*/  SHF.R.U32.HI R0, RZ, R0, R19 ;  /* 0x00000000ff007219 */ /* 0x000fe40000011613 */
[----:B------:R-:W-:-:S02]  /*3e00*/  PLOP3.LUT P0, PT, P1, P0, PT, 0xf8, 0x8f ;  /* 0x00000000008f781c */ /* 0x000fc40000f01f70 */
[----:B------:R-:W-:Y:S02]  /*3e10*/  SHF.R.U32.HI R20, RZ, 0x1, R0 ;  /* 0x00000001ff147819 */ /* 0x000fe40000011600 */
[----:B------:R-:W-:-:S04]  /*3e20*/  SEL R17, RZ, 0x1, !P0 ;  /* 0x00000001ff117807 */ /* 0x000fc80004000000 */
[----:B------:R-:W-:-:S04]  /*3e30*/  LOP3.LUT R17, R17, 0x1, R20, 0xf8, !PT ;  /* 0x0000000111117812 */ /* 0x000fc800078ef814 */
[----:B------:R-:W-:-:S05]  /*3e40*/  LOP3.LUT R17, R17, R0, RZ, 0xc0, !PT ;  /* 0x0000000011117212 */ /* 0x000fca00078ec0ff */
[----:B------:R-:W-:-:S05]  /*3e50*/  IMAD.IADD R20, R20, 0x1, R17 ;  /* 0x0000000114147824 */ /* 0x000fca00078e0211 */
[----:B------:R-:W-:Y:S01]  /*3e60*/  LOP3.LUT R21, R20, R21, RZ, 0xfc, !PT ;  /* 0x0000001514157212 */ /* 0x000fe200078efcff */
[----:B------:R-:W-:Y:S06]  /*3e70*/  BRA `(.L_x_88) ;  /* 0x0000000000107947 */ /* 0x000fec0003800000 */
.L_x_87:
[----:B------:R-:W-:-:S04]  /*3e80*/  LOP3.LUT R21, R21, 0x80000000, RZ, 0xc0, !PT ;  /* 0x8000000015157812 */ /* 0x000fc800078ec0ff */
[----:B------:R-:W-:Y:S01]  /*3e90*/  LOP3.LUT R21, R21, 0x7f800000, RZ, 0xfc, !PT ;  /* 0x7f80000015157812 */ /* 0x000fe200078efcff */
[----:B------:R-:W-:Y:S06]  /*3ea0*/  BRA `(.L_x_88) ;  /* 0x0000000000047947 */ /* 0x000fec0003800000 */
.L_x_86:
[----:B------:R-:W-:-:S07]  /*3eb0*/  LEA R21, R20, R21, 0x17 ;  /* 0x0000001514157211 */ /* 0x000fce00078eb8ff */
.L_x_88:
[----:B------:R-:W-:Y:S05]  /*3ec0*/  BSYNC.RECONVERGENT B4 ;  /* 0x0000000000047941 */ /* 0x000fea0003800200 */
.L_x_85:
[----:B------:R-:W-:Y:S05]  /*3ed0*/  BRA `(.L_x_89) ;  /* 0x0000000000207947 */ /* 0x000fea0003800000 */
.L_x_84:
[----:B------:R-:W-:-:S04]  /*3ee0*/  LOP3.LUT R0, R17, 0x80000000, R0, 0x48, !PT ;  /* 0x8000000011007812 */ /* 0x000fc800078e4800 */
[----:B------:R-:W-:Y:S01]  /*3ef0*/  LOP3.LUT R21, R0, 0x7f800000, RZ, 0xfc, !PT ;  /* 0x7f80000000157812 */ /* 0x000fe200078efcff */
[----:B------:R-:W-:Y:S06]  /*3f00*/  BRA `(.L_x_89) ;  /* 0x0000000000147947 */ /* 0x000fec0003800000 */
.L_x_83:
[----:B------:R-:W-:Y:S01]  /*3f10*/  LOP3.LUT R21, R17, 0x80000000, R0, 0x48, !PT ;  /* 0x8000000011157812 */ /* 0x000fe200078e4800 */
[----:B------:R-:W-:Y:S06]  /*3f20*/  BRA `(.L_x_89) ;  /* 0x00000000000c7947 */ /* 0x000fec0003800000 */
.L_x_82:
[----:B------:R-:W0:Y:S01]  /*3f30*/  MUFU.RSQ R21, -QNAN ;  /* 0xffc0000000157908 */ /* 0x000e220000001400 */
[----:B------:R-:W-:Y:S05]  /*3f40*/  BRA `(.L_x_89) ;  /* 0x0000000000047947 */ /* 0x000fea0003800000 */
.L_x_81:
[----:B------:R-:W-:-:S07]  /*3f50*/  FADD.FTZ R21, R0, R3 ;  /* 0x0000000300157221 */ /* 0x000fce0000010000 */
.L_x_89:
[----:B------:R-:W-:Y:S05]  /*3f60*/  BSYNC.RECONVERGENT B3 ;  /* 0x0000000000037941 */ /* 0x000fea0003800200 */
.L_x_79:
[----:B------:R-:W-:Y:S02]  /*3f70*/  IMAD.MOV.U32 R17, RZ, RZ, 0x0 ;  /* 0x00000000ff117424 */ /* 0x000fe400078e00ff */
[----:B0-----:R-:W-:Y:S02]  /*3f80*/  IMAD.MOV.U32 R0, RZ, RZ, R21 ;  /* 0x000000ffff007224 */ /* 0x001fe400078e0015 */
[----:B------:R-:W-:Y:S05]  /*3f90*/  RET.REL.NODEC R16 `(_Z23flash3_wmma_full_kernelPK6__halfS1_S1_PS_iiiiif) ;  /* 0xffffffc010187950 */ /* 0x000fea0003c3ffff */
.L_x_90:
[----:B------:R-:W-:-:S00]  /*3fa0*/  BRA `(.L_x_90) ;  /* 0xfffffffc00fc7947 */ /* 0x000fc0000383ffff */
[----:B------:R-:W-:-:S00]  /*3fb0*/  NOP ;  /* 0x0000000000007918 */ /* 0x000fc00000000000 */
        /* <DEDUP_REMOVED lines=12> */
.L_x_91:


//--------------------- .nv.shared._Z23flash3_wmma_full_kernelPK6__halfS1_S1_PS_iiiiif --------------------------
	.section	.nv.shared._Z23flash3_wmma_full_kernelPK6__halfS1_S1_PS_iiiiif,"aw",@nobits
	.sectionflags	@""
	.align	16
	.zero		1024


//--------------------- .nv.shared.reserved.0     --------------------------
	.section	.nv.shared.reserved.0,"aw",@nobits
	.weak		__nv_reservedSMEM_offset_0_alias
	.size		__nv_reservedSMEM_offset_0_alias, 0, 64
	.other		__nv_reservedSMEM_offset_0_alias,@"STO_CUDA_RESERVED_SHARED STV_DEFAULT"
__nv_reservedSMEM_offset_0_alias:
	.zero		0
	.zero		64


//--------------------- .nv.constant0._Z23flash3_wmma_full_kernelPK6__halfS1_S1_PS_iiiiif --------------------------
	.section	.nv.constant0._Z23flash3_wmma_full_kernelPK6__halfS1_S1_PS_iiiiif,"a",@progbits
	.sectionflags	@""
	.align	4
.nv.constant0._Z23flash3_wmma_full_kernelPK6__halfS1_S1_PS_iiiiif:
	.zero		952


//--------------------- SYMBOLS --------------------------

	.type		.nv.reservedSmem.offset0,@object
	.size		.nv.reservedSmem.offset0,0x4
	.type		.nv.reservedSmem.cap,@object
	.size		.nv.reservedSmem.cap,0x4
